//
// Generated by NVIDIA NVVM Compiler
//
// Compiler Build ID: CL-36424714
// Cuda compilation tools, release 13.0, V13.0.88
// Based on NVVM 20.0.0
//

.version 9.0
.target sm_100
.address_size 64

	// .globl	moving_average_kernel

.visible .entry moving_average_kernel(
	.param .u64 .ptr .align 1 moving_average_kernel_param_0,
	.param .u64 .ptr .align 1 moving_average_kernel_param_1,
	.param .u32 moving_average_kernel_param_2,
	.param .u32 moving_average_kernel_param_3
)
{
	.reg .pred 	%p<11>;
	.reg .b32 	%r<40>;
	.reg .b64 	%rd<16>;
	.reg .b64 	%fd<85>;

	ld.param.u64 	%rd4, [moving_average_kernel_param_0];
	ld.param.u64 	%rd3, [moving_average_kernel_param_1];
	ld.param.u32 	%r24, [moving_average_kernel_param_2];
	ld.param.u32 	%r25, [moving_average_kernel_param_3];
	cvta.to.global.u64 	%rd1, %rd4;
	mov.u32 	%r26, %ctaid.x;
	mov.u32 	%r27, %ntid.x;
	mul.lo.s32 	%r1, %r26, %r27;
	mov.u32 	%r2, %tid.x;
	add.s32 	%r3, %r1, %r2;
	sub.s32 	%r28, %r25, %r24;
	setp.gt.s32 	%p1, %r3, %r28;
	@%p1 bra 	$L__BB0_15;
	setp.lt.s32 	%p2, %r24, 1;
	mov.f64 	%fd84, 0d0000000000000000;
	@%p2 bra 	$L__BB0_14;
	and.b32  	%r4, %r24, 15;
	setp.lt.u32 	%p3, %r24, 16;
	mov.f64 	%fd84, 0d0000000000000000;
	mov.b32 	%r36, 0;
	@%p3 bra 	$L__BB0_5;
	and.b32  	%r36, %r24, 2147483632;
	neg.s32 	%r34, %r36;
	add.s64 	%rd2, %rd1, 64;
	mov.f64 	%fd84, 0d0000000000000000;
	mov.u32 	%r33, %r3;
$L__BB0_4:
	.pragma "nounroll";
	mul.wide.s32 	%rd5, %r33, 8;
	add.s64 	%rd6, %rd2, %rd5;
	ld.global.f64 	%fd18, [%rd6+-64];
	add.f64 	%fd19, %fd84, %fd18;
	ld.global.f64 	%fd20, [%rd6+-56];
	add.f64 	%fd21, %fd19, %fd20;
	ld.global.f64 	%fd22, [%rd6+-48];
	add.f64 	%fd23, %fd21, %fd22;
	ld.global.f64 	%fd24, [%rd6+-40];
	add.f64 	%fd25, %fd23, %fd24;
	ld.global.f64 	%fd26, [%rd6+-32];
	add.f64 	%fd27, %fd25, %fd26;
	ld.global.f64 	%fd28, [%rd6+-24];
	add.f64 	%fd29, %fd27, %fd28;
	ld.global.f64 	%fd30, [%rd6+-16];
	add.f64 	%fd31, %fd29, %fd30;
	ld.global.f64 	%fd32, [%rd6+-8];
	add.f64 	%fd33, %fd31, %fd32;
	ld.global.f64 	%fd34, [%rd6];
	add.f64 	%fd35, %fd33, %fd34;
	ld.global.f64 	%fd36, [%rd6+8];
	add.f64 	%fd37, %fd35, %fd36;
	ld.global.f64 	%fd38, [%rd6+16];
	add.f64 	%fd39, %fd37, %fd38;
	ld.global.f64 	%fd40, [%rd6+24];
	add.f64 	%fd41, %fd39, %fd40;
	ld.global.f64 	%fd42, [%rd6+32];
	add.f64 	%fd43, %fd41, %fd42;
	ld.global.f64 	%fd44, [%rd6+40];
	add.f64 	%fd45, %fd43, %fd44;
	ld.global.f64 	%fd46, [%rd6+48];
	add.f64 	%fd47, %fd45, %fd46;
	ld.global.f64 	%fd48, [%rd6+56];
	add.f64 	%fd84, %fd47, %fd48;
	add.s32 	%r34, %r34, 16;
	add.s32 	%r33, %r33, 16;
	setp.ne.s32 	%p4, %r34, 0;
	@%p4 bra 	$L__BB0_4;
$L__BB0_5:
	setp.eq.s32 	%p5, %r4, 0;
	@%p5 bra 	$L__BB0_14;
	and.b32  	%r12, %r24, 7;
	setp.lt.u32 	%p6, %r4, 8;
	@%p6 bra 	$L__BB0_8;
	add.s32 	%r30, %r36, %r3;
	mul.wide.s32 	%rd7, %r30, 8;
	add.s64 	%rd8, %rd1, %rd7;
	ld.global.f64 	%fd50, [%rd8];
	add.f64 	%fd51, %fd84, %fd50;
	ld.global.f64 	%fd52, [%rd8+8];
	add.f64 	%fd53, %fd51, %fd52;
	ld.global.f64 	%fd54, [%rd8+16];
	add.f64 	%fd55, %fd53, %fd54;
	ld.global.f64 	%fd56, [%rd8+24];
	add.f64 	%fd57, %fd55, %fd56;
	ld.global.f64 	%fd58, [%rd8+32];
	add.f64 	%fd59, %fd57, %fd58;
	ld.global.f64 	%fd60, [%rd8+40];
	add.f64 	%fd61, %fd59, %fd60;
	ld.global.f64 	%fd62, [%rd8+48];
	add.f64 	%fd63, %fd61, %fd62;
	ld.global.f64 	%fd64, [%rd8+56];
	add.f64 	%fd84, %fd63, %fd64;
	add.s32 	%r36, %r36, 8;
$L__BB0_8:
	setp.eq.s32 	%p7, %r12, 0;
	@%p7 bra 	$L__BB0_14;
	and.b32  	%r15, %r24, 3;
	setp.lt.u32 	%p8, %r12, 4;
	@%p8 bra 	$L__BB0_11;
	add.s32 	%r31, %r36, %r3;
	mul.wide.s32 	%rd9, %r31, 8;
	add.s64 	%rd10, %rd1, %rd9;
	ld.global.f64 	%fd66, [%rd10];
	add.f64 	%fd67, %fd84, %fd66;
	ld.global.f64 	%fd68, [%rd10+8];
	add.f64 	%fd69, %fd67, %fd68;
	ld.global.f64 	%fd70, [%rd10+16];
	add.f64 	%fd71, %fd69, %fd70;
	ld.global.f64 	%fd72, [%rd10+24];
	add.f64 	%fd84, %fd71, %fd72;
	add.s32 	%r36, %r36, 4;
$L__BB0_11:
	setp.eq.s32 	%p9, %r15, 0;
	@%p9 bra 	$L__BB0_14;
	add.s32 	%r32, %r2, %r36;
	add.s32 	%r39, %r32, %r1;
	neg.s32 	%r38, %r15;
$L__BB0_13:
	.pragma "nounroll";
	mul.wide.s32 	%rd11, %r39, 8;
	add.s64 	%rd12, %rd1, %rd11;
	ld.global.f64 	%fd73, [%rd12];
	add.f64 	%fd84, %fd84, %fd73;
	add.s32 	%r39, %r39, 1;
	add.s32 	%r38, %r38, 1;
	setp.ne.s32 	%p10, %r38, 0;
	@%p10 bra 	$L__BB0_13;
$L__BB0_14:
	cvt.rn.f64.s32 	%fd74, %r24;
	div.rn.f64 	%fd75, %fd84, %fd74;
	cvta.to.global.u64 	%rd13, %rd3;
	mul.wide.s32 	%rd14, %r3, 8;
	add.s64 	%rd15, %rd13, %rd14;
	st.global.f64 	[%rd15], %fd75;
$L__BB0_15:
	ret;

}
	// .globl	exponential_moving_average_kernel
.visible .entry exponential_moving_average_kernel(
	.param .u64 .ptr .align 1 exponential_moving_average_kernel_param_0,
	.param .u64 .ptr .align 1 exponential_moving_average_kernel_param_1,
	.param .f64 exponential_moving_average_kernel_param_2,
	.param .u32 exponential_moving_average_kernel_param_3
)
{
	.reg .pred 	%p<3>;
	.reg .b32 	%r<6>;
	.reg .b64 	%rd<8>;
	.reg .b64 	%fd<9>;

	ld.param.u64 	%rd3, [exponential_moving_average_kernel_param_0];
	ld.param.u64 	%rd4, [exponential_moving_average_kernel_param_1];
	ld.param.f64 	%fd1, [exponential_moving_average_kernel_param_2];
	ld.param.u32 	%r2, [exponential_moving_average_kernel_param_3];
	cvta.to.global.u64 	%rd1, %rd4;
	cvta.to.global.u64 	%rd2, %rd3;
	mov.u32 	%r3, %ctaid.x;
	mov.u32 	%r4, %ntid.x;
	mov.u32 	%r5, %tid.x;
	mad.lo.s32 	%r1, %r3, %r4, %r5;
	setp.ge.s32 	%p1, %r1, %r2;
	@%p1 bra 	$L__BB1_4;
	setp.ne.s32 	%p2, %r1, 0;
	@%p2 bra 	$L__BB1_3;
	ld.global.f64 	%fd8, [%rd2];
	st.global.f64 	[%rd1], %fd8;
	bra.uni 	$L__BB1_4;
$L__BB1_3:
	mul.wide.s32 	%rd5, %r1, 8;
	add.s64 	%rd6, %rd2, %rd5;
	ld.global.f64 	%fd2, [%rd6];
	mov.f64 	%fd3, 0d3FF0000000000000;
	sub.f64 	%fd4, %fd3, %fd1;
	add.s64 	%rd7, %rd1, %rd5;
	ld.global.f64 	%fd5, [%rd7+-8];
	mul.f64 	%fd6, %fd4, %fd5;
	fma.rn.f64 	%fd7, %fd1, %fd2, %fd6;
	st.global.f64 	[%rd7], %fd7;
$L__BB1_4:
	ret;

}
	// .globl	bollinger_bands_kernel
.visible .entry bollinger_bands_kernel(
	.param .u64 .ptr .align 1 bollinger_bands_kernel_param_0,
	.param .u64 .ptr .align 1 bollinger_bands_kernel_param_1,
	.param .u64 .ptr .align 1 bollinger_bands_kernel_param_2,
	.param .u64 .ptr .align 1 bollinger_bands_kernel_param_3,
	.param .u32 bollinger_bands_kernel_param_4,
	.param .f64 bollinger_bands_kernel_param_5,
	.param .u32 bollinger_bands_kernel_param_6
)
{
	.reg .pred 	%p<11>;
	.reg .b32 	%r<41>;
	.reg .b64 	%rd<22>;
	.reg .b64 	%fd<142>;

	ld.param.u64 	%rd6, [bollinger_bands_kernel_param_0];
	ld.param.u64 	%rd3, [bollinger_bands_kernel_param_1];
	ld.param.u64 	%rd4, [bollinger_bands_kernel_param_2];
	ld.param.u64 	%rd5, [bollinger_bands_kernel_param_3];
	ld.param.u32 	%r24, [bollinger_bands_kernel_param_4];
	ld.param.f64 	%fd27, [bollinger_bands_kernel_param_5];
	ld.param.u32 	%r25, [bollinger_bands_kernel_param_6];
	cvta.to.global.u64 	%rd1, %rd6;
	mov.u32 	%r26, %ctaid.x;
	mov.u32 	%r27, %ntid.x;
	mul.lo.s32 	%r1, %r26, %r27;
	mov.u32 	%r2, %tid.x;
	add.s32 	%r3, %r1, %r2;
	sub.s32 	%r28, %r25, %r24;
	setp.gt.s32 	%p1, %r3, %r28;
	@%p1 bra 	$L__BB2_15;
	setp.lt.s32 	%p2, %r24, 1;
	mov.f64 	%fd140, 0d0000000000000000;
	mov.f64 	%fd141, %fd140;
	@%p2 bra 	$L__BB2_14;
	and.b32  	%r4, %r24, 15;
	setp.lt.u32 	%p3, %r24, 16;
	mov.f64 	%fd141, 0d0000000000000000;
	mov.b32 	%r37, 0;
	mov.f64 	%fd140, %fd141;
	@%p3 bra 	$L__BB2_5;
	and.b32  	%r37, %r24, 2147483632;
	neg.s32 	%r35, %r37;
	add.s64 	%rd2, %rd1, 64;
	mov.f64 	%fd141, 0d0000000000000000;
	mov.u32 	%r34, %r3;
$L__BB2_4:
	.pragma "nounroll";
	mul.wide.s32 	%rd7, %r34, 8;
	add.s64 	%rd8, %rd2, %rd7;
	ld.global.f64 	%fd32, [%rd8+-64];
	add.f64 	%fd33, %fd140, %fd32;
	fma.rn.f64 	%fd34, %fd32, %fd32, %fd141;
	ld.global.f64 	%fd35, [%rd8+-56];
	add.f64 	%fd36, %fd33, %fd35;
	fma.rn.f64 	%fd37, %fd35, %fd35, %fd34;
	ld.global.f64 	%fd38, [%rd8+-48];
	add.f64 	%fd39, %fd36, %fd38;
	fma.rn.f64 	%fd40, %fd38, %fd38, %fd37;
	ld.global.f64 	%fd41, [%rd8+-40];
	add.f64 	%fd42, %fd39, %fd41;
	fma.rn.f64 	%fd43, %fd41, %fd41, %fd40;
	ld.global.f64 	%fd44, [%rd8+-32];
	add.f64 	%fd45, %fd42, %fd44;
	fma.rn.f64 	%fd46, %fd44, %fd44, %fd43;
	ld.global.f64 	%fd47, [%rd8+-24];
	add.f64 	%fd48, %fd45, %fd47;
	fma.rn.f64 	%fd49, %fd47, %fd47, %fd46;
	ld.global.f64 	%fd50, [%rd8+-16];
	add.f64 	%fd51, %fd48, %fd50;
	fma.rn.f64 	%fd52, %fd50, %fd50, %fd49;
	ld.global.f64 	%fd53, [%rd8+-8];
	add.f64 	%fd54, %fd51, %fd53;
	fma.rn.f64 	%fd55, %fd53, %fd53, %fd52;
	ld.global.f64 	%fd56, [%rd8];
	add.f64 	%fd57, %fd54, %fd56;
	fma.rn.f64 	%fd58, %fd56, %fd56, %fd55;
	ld.global.f64 	%fd59, [%rd8+8];
	add.f64 	%fd60, %fd57, %fd59;
	fma.rn.f64 	%fd61, %fd59, %fd59, %fd58;
	ld.global.f64 	%fd62, [%rd8+16];
	add.f64 	%fd63, %fd60, %fd62;
	fma.rn.f64 	%fd64, %fd62, %fd62, %fd61;
	ld.global.f64 	%fd65, [%rd8+24];
	add.f64 	%fd66, %fd63, %fd65;
	fma.rn.f64 	%fd67, %fd65, %fd65, %fd64;
	ld.global.f64 	%fd68, [%rd8+32];
	add.f64 	%fd69, %fd66, %fd68;
	fma.rn.f64 	%fd70, %fd68, %fd68, %fd67;
	ld.global.f64 	%fd71, [%rd8+40];
	add.f64 	%fd72, %fd69, %fd71;
	fma.rn.f64 	%fd73, %fd71, %fd71, %fd70;
	ld.global.f64 	%fd74, [%rd8+48];
	add.f64 	%fd75, %fd72, %fd74;
	fma.rn.f64 	%fd76, %fd74, %fd74, %fd73;
	ld.global.f64 	%fd77, [%rd8+56];
	add.f64 	%fd140, %fd75, %fd77;
	fma.rn.f64 	%fd141, %fd77, %fd77, %fd76;
	add.s32 	%r35, %r35, 16;
	add.s32 	%r34, %r34, 16;
	setp.ne.s32 	%p4, %r35, 0;
	@%p4 bra 	$L__BB2_4;
$L__BB2_5:
	setp.eq.s32 	%p5, %r4, 0;
	@%p5 bra 	$L__BB2_14;
	and.b32  	%r12, %r24, 7;
	setp.lt.u32 	%p6, %r4, 8;
	@%p6 bra 	$L__BB2_8;
	add.s32 	%r30, %r37, %r3;
	mul.wide.s32 	%rd9, %r30, 8;
	add.s64 	%rd10, %rd1, %rd9;
	ld.global.f64 	%fd79, [%rd10];
	add.f64 	%fd80, %fd140, %fd79;
	fma.rn.f64 	%fd81, %fd79, %fd79, %fd141;
	ld.global.f64 	%fd82, [%rd10+8];
	add.f64 	%fd83, %fd80, %fd82;
	fma.rn.f64 	%fd84, %fd82, %fd82, %fd81;
	ld.global.f64 	%fd85, [%rd10+16];
	add.f64 	%fd86, %fd83, %fd85;
	fma.rn.f64 	%fd87, %fd85, %fd85, %fd84;
	ld.global.f64 	%fd88, [%rd10+24];
	add.f64 	%fd89, %fd86, %fd88;
	fma.rn.f64 	%fd90, %fd88, %fd88, %fd87;
	ld.global.f64 	%fd91, [%rd10+32];
	add.f64 	%fd92, %fd89, %fd91;
	fma.rn.f64 	%fd93, %fd91, %fd91, %fd90;
	ld.global.f64 	%fd94, [%rd10+40];
	add.f64 	%fd95, %fd92, %fd94;
	fma.rn.f64 	%fd96, %fd94, %fd94, %fd93;
	ld.global.f64 	%fd97, [%rd10+48];
	add.f64 	%fd98, %fd95, %fd97;
	fma.rn.f64 	%fd99, %fd97, %fd97, %fd96;
	ld.global.f64 	%fd100, [%rd10+56];
	add.f64 	%fd140, %fd98, %fd100;
	fma.rn.f64 	%fd141, %fd100, %fd100, %fd99;
	add.s32 	%r37, %r37, 8;
$L__BB2_8:
	setp.eq.s32 	%p7, %r12, 0;
	@%p7 bra 	$L__BB2_14;
	and.b32  	%r15, %r24, 3;
	setp.lt.u32 	%p8, %r12, 4;
	@%p8 bra 	$L__BB2_11;
	add.s32 	%r31, %r37, %r3;
	mul.wide.s32 	%rd11, %r31, 8;
	add.s64 	%rd12, %rd1, %rd11;
	ld.global.f64 	%fd102, [%rd12];
	add.f64 	%fd103, %fd140, %fd102;
	fma.rn.f64 	%fd104, %fd102, %fd102, %fd141;
	ld.global.f64 	%fd105, [%rd12+8];
	add.f64 	%fd106, %fd103, %fd105;
	fma.rn.f64 	%fd107, %fd105, %fd105, %fd104;
	ld.global.f64 	%fd108, [%rd12+16];
	add.f64 	%fd109, %fd106, %fd108;
	fma.rn.f64 	%fd110, %fd108, %fd108, %fd107;
	ld.global.f64 	%fd111, [%rd12+24];
	add.f64 	%fd140, %fd109, %fd111;
	fma.rn.f64 	%fd141, %fd111, %fd111, %fd110;
	add.s32 	%r37, %r37, 4;
$L__BB2_11:
	setp.eq.s32 	%p9, %r15, 0;
	@%p9 bra 	$L__BB2_14;
	add.s32 	%r32, %r2, %r37;
	add.s32 	%r40, %r32, %r1;
	neg.s32 	%r39, %r15;
$L__BB2_13:
	.pragma "nounroll";
	mul.wide.s32 	%rd13, %r40, 8;
	add.s64 	%rd14, %rd1, %rd13;
	ld.global.f64 	%fd112, [%rd14];
	add.f64 	%fd140, %fd140, %fd112;
	fma.rn.f64 	%fd141, %fd112, %fd112, %fd141;
	add.s32 	%r40, %r40, 1;
	add.s32 	%r39, %r39, 1;
	setp.ne.s32 	%p10, %r39, 0;
	@%p10 bra 	$L__BB2_13;
$L__BB2_14:
	cvt.rn.f64.s32 	%fd113, %r24;
	div.rn.f64 	%fd114, %fd140, %fd113;
	mul.f64 	%fd115, %fd140, %fd140;
	div.rn.f64 	%fd116, %fd115, %fd113;
	sub.f64 	%fd117, %fd141, %fd116;
	add.s32 	%r33, %r24, -1;
	cvt.rn.f64.s32 	%fd118, %r33;
	div.rn.f64 	%fd119, %fd117, %fd118;
	sqrt.rn.f64 	%fd120, %fd119;
	cvta.to.global.u64 	%rd15, %rd4;
	mul.wide.s32 	%rd16, %r3, 8;
	add.s64 	%rd17, %rd15, %rd16;
	st.global.f64 	[%rd17], %fd114;
	mul.f64 	%fd121, %fd27, %fd120;
	add.f64 	%fd122, %fd114, %fd121;
	cvta.to.global.u64 	%rd18, %rd3;
	add.s64 	%rd19, %rd18, %rd16;
	st.global.f64 	[%rd19], %fd122;
	sub.f64 	%fd123, %fd114, %fd121;
	cvta.to.global.u64 	%rd20, %rd5;
	add.s64 	%rd21, %rd20, %rd16;
	st.global.f64 	[%rd21], %fd123;
$L__BB2_15:
	ret;

}
	// .globl	rsi_kernel
.visible .entry rsi_kernel(
	.param .u64 .ptr .align 1 rsi_kernel_param_0,
	.param .u64 .ptr .align 1 rsi_kernel_param_1,
	.param .u32 rsi_kernel_param_2,
	.param .u32 rsi_kernel_param_3
)
{
	.reg .pred 	%p<27>;
	.reg .b32 	%r<37>;
	.reg .b64 	%rd<19>;
	.reg .b64 	%fd<141>;

	ld.param.u64 	%rd4, [rsi_kernel_param_0];
	ld.param.u64 	%rd5, [rsi_kernel_param_1];
	ld.param.u32 	%r18, [rsi_kernel_param_2];
	ld.param.u32 	%r19, [rsi_kernel_param_3];
	cvta.to.global.u64 	%rd1, %rd5;
	cvta.to.global.u64 	%rd2, %rd4;
	mov.u32 	%r20, %ctaid.x;
	mov.u32 	%r21, %ntid.x;
	mov.u32 	%r22, %tid.x;
	mad.lo.s32 	%r1, %r20, %r21, %r22;
	sub.s32 	%r23, %r19, %r18;
	setp.ge.s32 	%p1, %r1, %r23;
	@%p1 bra 	$L__BB3_17;
	setp.lt.s32 	%p2, %r18, 1;
	mov.f64 	%fd139, 0d0000000000000000;
	mov.f64 	%fd140, %fd139;
	@%p2 bra 	$L__BB3_14;
	and.b32  	%r2, %r18, 7;
	setp.lt.u32 	%p3, %r18, 8;
	mov.f64 	%fd140, 0d0000000000000000;
	mov.b32 	%r35, 1;
	mov.f64 	%fd139, %fd140;
	@%p3 bra 	$L__BB3_6;
	and.b32  	%r26, %r18, 2147483640;
	neg.s32 	%r33, %r26;
	add.s64 	%rd3, %rd2, 24;
	add.s32 	%r31, %r1, 1;
	mov.f64 	%fd140, 0d0000000000000000;
	mov.b32 	%r32, 0;
$L__BB3_4:
	.pragma "nounroll";
	mul.wide.s32 	%rd6, %r31, 8;
	add.s64 	%rd7, %rd3, %rd6;
	ld.global.f64 	%fd31, [%rd7+-24];
	ld.global.f64 	%fd32, [%rd7+-32];
	sub.f64 	%fd33, %fd31, %fd32;
	setp.gt.f64 	%p4, %fd33, 0d0000000000000000;
	add.f64 	%fd34, %fd139, %fd33;
	sub.f64 	%fd35, %fd140, %fd33;
	selp.f64 	%fd36, %fd34, %fd139, %p4;
	selp.f64 	%fd37, %fd140, %fd35, %p4;
	ld.global.f64 	%fd38, [%rd7+-16];
	sub.f64 	%fd39, %fd38, %fd31;
	setp.gt.f64 	%p5, %fd39, 0d0000000000000000;
	add.f64 	%fd40, %fd36, %fd39;
	sub.f64 	%fd41, %fd37, %fd39;
	selp.f64 	%fd42, %fd40, %fd36, %p5;
	selp.f64 	%fd43, %fd37, %fd41, %p5;
	ld.global.f64 	%fd44, [%rd7+-8];
	sub.f64 	%fd45, %fd44, %fd38;
	setp.gt.f64 	%p6, %fd45, 0d0000000000000000;
	add.f64 	%fd46, %fd42, %fd45;
	sub.f64 	%fd47, %fd43, %fd45;
	selp.f64 	%fd48, %fd46, %fd42, %p6;
	selp.f64 	%fd49, %fd43, %fd47, %p6;
	ld.global.f64 	%fd50, [%rd7];
	sub.f64 	%fd51, %fd50, %fd44;
	setp.gt.f64 	%p7, %fd51, 0d0000000000000000;
	add.f64 	%fd52, %fd48, %fd51;
	sub.f64 	%fd53, %fd49, %fd51;
	selp.f64 	%fd54, %fd52, %fd48, %p7;
	selp.f64 	%fd55, %fd49, %fd53, %p7;
	ld.global.f64 	%fd56, [%rd7+8];
	sub.f64 	%fd57, %fd56, %fd50;
	setp.gt.f64 	%p8, %fd57, 0d0000000000000000;
	add.f64 	%fd58, %fd54, %fd57;
	sub.f64 	%fd59, %fd55, %fd57;
	selp.f64 	%fd60, %fd58, %fd54, %p8;
	selp.f64 	%fd61, %fd55, %fd59, %p8;
	ld.global.f64 	%fd62, [%rd7+16];
	sub.f64 	%fd63, %fd62, %fd56;
	setp.gt.f64 	%p9, %fd63, 0d0000000000000000;
	add.f64 	%fd64, %fd60, %fd63;
	sub.f64 	%fd65, %fd61, %fd63;
	selp.f64 	%fd66, %fd64, %fd60, %p9;
	selp.f64 	%fd67, %fd61, %fd65, %p9;
	ld.global.f64 	%fd68, [%rd7+24];
	sub.f64 	%fd69, %fd68, %fd62;
	setp.gt.f64 	%p10, %fd69, 0d0000000000000000;
	add.f64 	%fd70, %fd66, %fd69;
	sub.f64 	%fd71, %fd67, %fd69;
	selp.f64 	%fd72, %fd70, %fd66, %p10;
	selp.f64 	%fd73, %fd67, %fd71, %p10;
	ld.global.f64 	%fd74, [%rd7+32];
	sub.f64 	%fd75, %fd74, %fd68;
	setp.gt.f64 	%p11, %fd75, 0d0000000000000000;
	add.f64 	%fd76, %fd72, %fd75;
	sub.f64 	%fd77, %fd73, %fd75;
	selp.f64 	%fd139, %fd76, %fd72, %p11;
	selp.f64 	%fd140, %fd73, %fd77, %p11;
	add.s32 	%r33, %r33, 8;
	add.s32 	%r32, %r32, 8;
	add.s32 	%r31, %r31, 8;
	setp.ne.s32 	%p12, %r33, 0;
	@%p12 bra 	$L__BB3_4;
	add.s32 	%r35, %r32, 1;
$L__BB3_6:
	setp.eq.s32 	%p13, %r2, 0;
	@%p13 bra 	$L__BB3_14;
	and.b32  	%r13, %r18, 3;
	setp.lt.u32 	%p14, %r2, 4;
	@%p14 bra 	$L__BB3_9;
	add.s32 	%r27, %r35, %r1;
	mul.wide.s32 	%rd8, %r27, 8;
	add.s64 	%rd9, %rd2, %rd8;
	ld.global.f64 	%fd79, [%rd9];
	ld.global.f64 	%fd80, [%rd9+-8];
	sub.f64 	%fd81, %fd79, %fd80;
	setp.gt.f64 	%p15, %fd81, 0d0000000000000000;
	add.f64 	%fd82, %fd139, %fd81;
	sub.f64 	%fd83, %fd140, %fd81;
	selp.f64 	%fd84, %fd82, %fd139, %p15;
	selp.f64 	%fd85, %fd140, %fd83, %p15;
	ld.global.f64 	%fd86, [%rd9+8];
	sub.f64 	%fd87, %fd86, %fd79;
	setp.gt.f64 	%p16, %fd87, 0d0000000000000000;
	add.f64 	%fd88, %fd84, %fd87;
	sub.f64 	%fd89, %fd85, %fd87;
	selp.f64 	%fd90, %fd88, %fd84, %p16;
	selp.f64 	%fd91, %fd85, %fd89, %p16;
	ld.global.f64 	%fd92, [%rd9+16];
	sub.f64 	%fd93, %fd92, %fd86;
	setp.gt.f64 	%p17, %fd93, 0d0000000000000000;
	add.f64 	%fd94, %fd90, %fd93;
	sub.f64 	%fd95, %fd91, %fd93;
	selp.f64 	%fd96, %fd94, %fd90, %p17;
	selp.f64 	%fd97, %fd91, %fd95, %p17;
	ld.global.f64 	%fd98, [%rd9+24];
	sub.f64 	%fd99, %fd98, %fd92;
	setp.gt.f64 	%p18, %fd99, 0d0000000000000000;
	add.f64 	%fd100, %fd96, %fd99;
	sub.f64 	%fd101, %fd97, %fd99;
	selp.f64 	%fd139, %fd100, %fd96, %p18;
	selp.f64 	%fd140, %fd97, %fd101, %p18;
	add.s32 	%r35, %r35, 4;
$L__BB3_9:
	setp.eq.s32 	%p19, %r13, 0;
	@%p19 bra 	$L__BB3_14;
	setp.eq.s32 	%p20, %r13, 1;
	@%p20 bra 	$L__BB3_12;
	add.s32 	%r28, %r35, %r1;
	mul.wide.s32 	%rd10, %r28, 8;
	add.s64 	%rd11, %rd2, %rd10;
	ld.global.f64 	%fd103, [%rd11];
	ld.global.f64 	%fd104, [%rd11+-8];
	sub.f64 	%fd105, %fd103, %fd104;
	setp.gt.f64 	%p21, %fd105, 0d0000000000000000;
	add.f64 	%fd106, %fd139, %fd105;
	sub.f64 	%fd107, %fd140, %fd105;
	selp.f64 	%fd108, %fd106, %fd139, %p21;
	selp.f64 	%fd109, %fd140, %fd107, %p21;
	ld.global.f64 	%fd110, [%rd11+8];
	sub.f64 	%fd111, %fd110, %fd103;
	setp.gt.f64 	%p22, %fd111, 0d0000000000000000;
	add.f64 	%fd112, %fd108, %fd111;
	sub.f64 	%fd113, %fd109, %fd111;
	selp.f64 	%fd139, %fd112, %fd108, %p22;
	selp.f64 	%fd140, %fd109, %fd113, %p22;
	add.s32 	%r35, %r35, 2;
$L__BB3_12:
	and.b32  	%r29, %r18, 1;
	setp.eq.b32 	%p23, %r29, 1;
	not.pred 	%p24, %p23;
	@%p24 bra 	$L__BB3_14;
	add.s32 	%r30, %r35, %r1;
	mul.wide.s32 	%rd12, %r30, 8;
	add.s64 	%rd13, %rd2, %rd12;
	ld.global.f64 	%fd114, [%rd13];
	ld.global.f64 	%fd115, [%rd13+-8];
	sub.f64 	%fd116, %fd114, %fd115;
	setp.gt.f64 	%p25, %fd116, 0d0000000000000000;
	add.f64 	%fd117, %fd139, %fd116;
	sub.f64 	%fd118, %fd140, %fd116;
	selp.f64 	%fd139, %fd117, %fd139, %p25;
	selp.f64 	%fd140, %fd140, %fd118, %p25;
$L__BB3_14:
	cvt.rn.f64.s32 	%fd119, %r18;
	div.rn.f64 	%fd25, %fd139, %fd119;
	div.rn.f64 	%fd26, %fd140, %fd119;
	setp.neu.f64 	%p26, %fd26, 0d0000000000000000;
	@%p26 bra 	$L__BB3_16;
	mul.wide.s32 	%rd16, %r1, 8;
	add.s64 	%rd17, %rd1, %rd16;
	mov.b64 	%rd18, 4636737291354636288;
	st.global.u64 	[%rd17], %rd18;
	bra.uni 	$L__BB3_17;
$L__BB3_16:
	div.rn.f64 	%fd120, %fd25, %fd26;
	add.f64 	%fd121, %fd120, 0d3FF0000000000000;
	mov.f64 	%fd122, 0d4059000000000000;
	div.rn.f64 	%fd123, %fd122, %fd121;
	sub.f64 	%fd124, %fd122, %fd123;
	mul.wide.s32 	%rd14, %r1, 8;
	add.s64 	%rd15, %rd1, %rd14;
	st.global.f64 	[%rd15], %fd124;
$L__BB3_17:
	ret;

}


// ===== COMPILED SASS (sm_100) =====

	.target	sm_100

	.elftype	@"ET_EXEC"


//--------------------- .note.nv.tkinfo           --------------------------
	.section	.note.nv.tkinfo,"",@"SHT_NOTE"
	.sectionflags	@"SHF_NOTE_NV_TKINFO"
	.tkinfo
        /*0018*/ 	.word	0x00000002
        /*0030*/ 	.string	""
        /*0030*/ 	.string	"ptxas"
        /*0030*/ 	.string	"Cuda compilation tools, release 13.0, V13.0.88"
        /*0030*/ 	.string	"Build cuda_13.0.r13.0/compiler.36424714_0"
        /*0030*/ 	.string	"-arch sm_100 -m 64 "



//--------------------- .note.nv.cuinfo           --------------------------
	.section	.note.nv.cuinfo,"",@"SHT_NOTE"
	.sectionflags	@"SHF_NOTE_NV_CUINFO"
        /*0018*/ 	.short	0x0002
        /*001a*/ 	.short	0x0064
        /*001c*/ 	.short	0x0082
	.zero		2


//--------------------- .nv.info                  --------------------------
	.section	.nv.info,"",@"SHT_CUDA_INFO"
	.align	4


	//----- nvinfo : EIATTR_REGCOUNT
	.align		4
        /*0000*/ 	.byte	0x04, 0x2f
        /*0002*/ 	.short	(.L_1 - .L_0)
	.align		4
.L_0:
        /*0004*/ 	.word	index@(moving_average_kernel)
        /*0008*/ 	.word	0x00000020


	//----- nvinfo : EIATTR_FRAME_SIZE
	.align		4
.L_1:
        /*000c*/ 	.byte	0x04, 0x11
        /*000e*/ 	.short	(.L_3 - .L_2)
	.align		4
.L_2:
        /*0010*/ 	.word	index@($__internal_3_$__cuda_sm20_div_rn_f64_full)
        /*0014*/ 	.word	0x00000000


	//----- nvinfo : EIATTR_FRAME_SIZE
	.align		4
.L_3:
        /*0018*/ 	.byte	0x04, 0x11
        /*001a*/ 	.short	(.L_5 - .L_4)
	.align		4
.L_4:
        /*001c*/ 	.word	index@(moving_average_kernel)
        /*0020*/ 	.word	0x00000000


	//----- nvinfo : EIATTR_REGCOUNT
	.align		4
.L_5:
        /*0024*/ 	.byte	0x04, 0x2f
        /*0026*/ 	.short	(.L_7 - .L_6)
	.align		4
.L_6:
        /*0028*/ 	.word	index@(exponential_moving_average_kernel)
        /*002c*/ 	.word	0x0000000e


	//----- nvinfo : EIATTR_FRAME_SIZE
	.align		4
.L_7:
        /*0030*/ 	.byte	0x04, 0x11
        /*0032*/ 	.short	(.L_9 - .L_8)
	.align		4
.L_8:
        /*0034*/ 	.word	index@(exponential_moving_average_kernel)
        /*0038*/ 	.word	0x00000000


	//----- nvinfo : EIATTR_REGCOUNT
	.align		4
.L_9:
        /*003c*/ 	.byte	0x04, 0x2f
        /*003e*/ 	.short	(.L_11 - .L_10)
	.align		4
.L_10:
        /*0040*/ 	.word	index@(bollinger_bands_kernel)
        /*0044*/ 	.word	0x00000020


	//----- nvinfo : EIATTR_FRAME_SIZE
	.align		4
.L_11:
        /*0048*/ 	.byte	0x04, 0x11
        /*004a*/ 	.short	(.L_13 - .L_12)
	.align		4
.L_12:
        /*004c*/ 	.word	index@($__internal_2_$__cuda_sm20_dsqrt_rn_f64_mediumpath_v1)
        /*0050*/ 	.word	0x00000000


	//----- nvinfo : EIATTR_FRAME_SIZE
	.align		4
.L_13:
        /*0054*/ 	.byte	0x04, 0x11
        /*0056*/ 	.short	(.L_15 - .L_14)
	.align		4
.L_14:
        /*0058*/ 	.word	index@($__internal_1_$__cuda_sm20_div_rn_f64_full)
        /*005c*/ 	.word	0x00000000


	//----- nvinfo : EIATTR_FRAME_SIZE
	.align		4
.L_15:
        /*0060*/ 	.byte	0x04, 0x11
        /*0062*/ 	.short	(.L_17 - .L_16)
	.align		4
.L_16:
        /*0064*/ 	.word	index@(bollinger_bands_kernel)
        /*0068*/ 	.word	0x00000000


	//----- nvinfo : EIATTR_REGCOUNT
	.align		4
.L_17:
        /*006c*/ 	.byte	0x04, 0x2f
        /*006e*/ 	.short	(.L_19 - .L_18)
	.align		4
.L_18:
        /*0070*/ 	.word	index@(rsi_kernel)
        /*0074*/ 	.word	0x00000020


	//----- nvinfo : EIATTR_FRAME_SIZE
	.align		4
.L_19:
        /*0078*/ 	.byte	0x04, 0x11
        /*007a*/ 	.short	(.L_21 - .L_20)
	.align		4
.L_20:
        /*007c*/ 	.word	index@($__internal_0_$__cuda_sm20_div_rn_f64_full)
        /*0080*/ 	.word	0x00000000


	//----- nvinfo : EIATTR_FRAME_SIZE
	.align		4
.L_21:
        /*0084*/ 	.byte	0x04, 0x11
        /*0086*/ 	.short	(.L_23 - .L_22)
	.align		4
.L_22:
        /*0088*/ 	.word	index@(rsi_kernel)
        /*008c*/ 	.word	0x00000000


	//----- nvinfo : EIATTR_MIN_STACK_SIZE
	.align		4
.L_23:
        /*0090*/ 	.byte	0x04, 0x12
        /*0092*/ 	.short	(.L_25 - .L_24)
	.align		4
.L_24:
        /*0094*/ 	.word	index@(rsi_kernel)
        /*0098*/ 	.word	0x00000000


	//----- nvinfo : EIATTR_MIN_STACK_SIZE
	.align		4
.L_25:
        /*009c*/ 	.byte	0x04, 0x12
        /*009e*/ 	.short	(.L_27 - .L_26)
	.align		4
.L_26:
        /*00a0*/ 	.word	index@(bollinger_bands_kernel)
        /*00a4*/ 	.word	0x00000000


	//----- nvinfo : EIATTR_MIN_STACK_SIZE
	.align		4
.L_27:
        /*00a8*/ 	.byte	0x04, 0x12
        /*00aa*/ 	.short	(.L_29 - .L_28)
	.align		4
.L_28:
        /*00ac*/ 	.word	index@(exponential_moving_average_kernel)
        /*00b0*/ 	.word	0x00000000


	//----- nvinfo : EIATTR_MIN_STACK_SIZE
	.align		4
.L_29:
        /*00b4*/ 	.byte	0x04, 0x12
        /*00b6*/ 	.short	(.L_31 - .L_30)
	.align		4
.L_30:
        /*00b8*/ 	.word	index@(moving_average_kernel)
        /*00bc*/ 	.word	0x00000000
.L_31:


//--------------------- .nv.compat                --------------------------
	.section	.nv.compat,"",@"SHT_CUDA_COMPAT_INFO"
	.align	4
        /*0000*/ 	.byte	0x02, 0x09, 0x00, 0x00, 0x02, 0x02, 0x01, 0x00, 0x02, 0x05, 0x05, 0x00, 0x03, 0x07, 0x01, 0x01
        /*0010*/ 	.byte	0x02, 0x03, 0x00, 0x00, 0x02, 0x06, 0x01, 0x00, 0x04, 0x0b, 0x08, 0x00, 0x01, 0x00, 0x00, 0x00
        /*0020*/ 	.byte	0x00, 0x00, 0x00, 0x00


//--------------------- .nv.info.rsi_kernel       --------------------------
	.section	.nv.info.rsi_kernel,"",@"SHT_CUDA_INFO"
	.sectionflags	@""
	.align	4


	//----- nvinfo : EIATTR_CUDA_API_VERSION
	.align		4
        /*0000*/ 	.byte	0x04, 0x37
        /*0002*/ 	.short	(.L_33 - .L_32)
.L_32:
        /*0004*/ 	.word	0x00000082


	//----- nvinfo : EIATTR_KPARAM_INFO
	.align		4
.L_33:
        /*0008*/ 	.byte	0x04, 0x17
        /*000a*/ 	.short	(.L_35 - .L_34)
.L_34:
        /*000c*/ 	.word	0x00000000
        /*0010*/ 	.short	0x0003
        /*0012*/ 	.short	0x0014
        /*0014*/ 	.byte	0x00, 0xf0, 0x11, 0x00


	//----- nvinfo : EIATTR_KPARAM_INFO
	.align		4
.L_35:
        /*0018*/ 	.byte	0x04, 0x17
        /*001a*/ 	.short	(.L_37 - .L_36)
.L_36:
        /*001c*/ 	.word	0x00000000
        /*0020*/ 	.short	0x0002
        /*0022*/ 	.short	0x0010
        /*0024*/ 	.byte	0x00, 0xf0, 0x11, 0x00


	//----- nvinfo : EIATTR_KPARAM_INFO
	.align		4
.L_37:
        /*0028*/ 	.byte	0x04, 0x17
        /*002a*/ 	.short	(.L_39 - .L_38)
.L_38:
        /*002c*/ 	.word	0x00000000
        /*0030*/ 	.short	0x0001
        /*0032*/ 	.short	0x0008
        /*0034*/ 	.byte	0x00, 0xf5, 0x21, 0x00


	//----- nvinfo : EIATTR_KPARAM_INFO
	.align		4
.L_39:
        /*0038*/ 	.byte	0x04, 0x17
        /*003a*/ 	.short	(.L_41 - .L_40)
.L_40:
        /*003c*/ 	.word	0x00000000
        /*0040*/ 	.short	0x0000
        /*0042*/ 	.short	0x0000
        /*0044*/ 	.byte	0x00, 0xf5, 0x21, 0x00


	//----- nvinfo : EIATTR_SPARSE_MMA_MASK
	.align		4
.L_41:
        /*0048*/ 	.byte	0x03, 0x50
        /*004a*/ 	.short	0x0000


	//----- nvinfo : EIATTR_MAXREG_COUNT
	.align		4
        /*004c*/ 	.byte	0x03, 0x1b
        /*004e*/ 	.short	0x00ff


	//----- nvinfo : EIATTR_MERCURY_ISA_VERSION
	.align		4
        /*0050*/ 	.byte	0x03, 0x5f
        /*0052*/ 	.short	0x0101


	//----- nvinfo : EIATTR_VRC_CTA_INIT_COUNT
	.align		4
        /*0054*/ 	.byte	0x02, 0x4a
	.zero		1
	.zero		1


	//----- nvinfo : EIATTR_EXIT_INSTR_OFFSETS
	.align		4
        /*0058*/ 	.byte	0x04, 0x1c
        /*005a*/ 	.short	(.L_43 - .L_42)


	//   ....[0]....
.L_42:
        /*005c*/ 	.word	0x00000080


	//   ....[1]....
        /*0060*/ 	.word	0x00000fe0


	//   ....[2]....
        /*0064*/ 	.word	0x00001330


	//----- nvinfo : EIATTR_CRS_STACK_SIZE
	.align		4
.L_43:
        /*0068*/ 	.byte	0x04, 0x1e
        /*006a*/ 	.short	(.L_45 - .L_44)
.L_44:
        /*006c*/ 	.word	0x00000000


	//----- nvinfo : EIATTR_CBANK_PARAM_SIZE
	.align		4
.L_45:
        /*0070*/ 	.byte	0x03, 0x19
        /*0072*/ 	.short	0x0018


	//----- nvinfo : EIATTR_PARAM_CBANK
	.align		4
        /*0074*/ 	.byte	0x04, 0x0a
        /*0076*/ 	.short	(.L_47 - .L_46)
	.align		4
.L_46:
        /*0078*/ 	.word	index@(.nv.constant0.rsi_kernel)
        /*007c*/ 	.short	0x0380
        /*007e*/ 	.short	0x0018


	//----- nvinfo : EIATTR_SW_WAR
	.align		4
.L_47:
        /*0080*/ 	.byte	0x04, 0x36
        /*0082*/ 	.short	(.L_49 - .L_48)
.L_48:
        /*0084*/ 	.word	0x00000008
.L_49:


//--------------------- .nv.info.bollinger_bands_kernel --------------------------
	.section	.nv.info.bollinger_bands_kernel,"",@"SHT_CUDA_INFO"
	.sectionflags	@""
	.align	4


	//----- nvinfo : EIATTR_CUDA_API_VERSION
	.align		4
        /*0000*/ 	.byte	0x04, 0x37
        /*0002*/ 	.short	(.L_51 - .L_50)
.L_50:
        /*0004*/ 	.word	0x00000082


	//----- nvinfo : EIATTR_KPARAM_INFO
	.align		4
.L_51:
        /*0008*/ 	.byte	0x04, 0x17
        /*000a*/ 	.short	(.L_53 - .L_52)
.L_52:
        /*000c*/ 	.word	0x00000000
        /*0010*/ 	.short	0x0006
        /*0012*/ 	.short	0x0030
        /*0014*/ 	.byte	0x00, 0xf0, 0x11, 0x00


	//----- nvinfo : EIATTR_KPARAM_INFO
	.align		4
.L_53:
        /*0018*/ 	.byte	0x04, 0x17
        /*001a*/ 	.short	(.L_55 - .L_54)
.L_54:
        /*001c*/ 	.word	0x00000000
        /*0020*/ 	.short	0x0005
        /*0022*/ 	.short	0x0028
        /*0024*/ 	.byte	0x00, 0xf0, 0x21, 0x00


	//----- nvinfo : EIATTR_KPARAM_INFO
	.align		4
.L_55:
        /*0028*/ 	.byte	0x04, 0x17
        /*002a*/ 	.short	(.L_57 - .L_56)
.L_56:
        /*002c*/ 	.word	0x00000000
        /*0030*/ 	.short	0x0004
        /*0032*/ 	.short	0x0020
        /*0034*/ 	.byte	0x00, 0xf0, 0x11, 0x00


	//----- nvinfo : EIATTR_KPARAM_INFO
	.align		4
.L_57:
        /*0038*/ 	.byte	0x04, 0x17
        /*003a*/ 	.short	(.L_59 - .L_58)
.L_58:
        /*003c*/ 	.word	0x00000000
        /*0040*/ 	.short	0x0003
        /*0042*/ 	.short	0x0018
        /*0044*/ 	.byte	0x00, 0xf5, 0x21, 0x00


	//----- nvinfo : EIATTR_KPARAM_INFO
	.align		4
.L_59:
        /*0048*/ 	.byte	0x04, 0x17
        /*004a*/ 	.short	(.L_61 - .L_60)
.L_60:
        /*004c*/ 	.word	0x00000000
        /*0050*/ 	.short	0x0002
        /*0052*/ 	.short	0x0010
        /*0054*/ 	.byte	0x00, 0xf5, 0x21, 0x00


	//----- nvinfo : EIATTR_KPARAM_INFO
	.align		4
.L_61:
        /*0058*/ 	.byte	0x04, 0x17
        /*005a*/ 	.short	(.L_63 - .L_62)
.L_62:
        /*005c*/ 	.word	0x00000000
        /*0060*/ 	.short	0x0001
        /*0062*/ 	.short	0x0008
        /*0064*/ 	.byte	0x00, 0xf5, 0x21, 0x00


	//----- nvinfo : EIATTR_KPARAM_INFO
	.align		4
.L_63:
        /*0068*/ 	.byte	0x04, 0x17
        /*006a*/ 	.short	(.L_65 - .L_64)
.L_64:
        /*006c*/ 	.word	0x00000000
        /*0070*/ 	.short	0x0000
        /*0072*/ 	.short	0x0000
        /*0074*/ 	.byte	0x00, 0xf5, 0x21, 0x00


	//----- nvinfo : EIATTR_SPARSE_MMA_MASK
	.align		4
.L_65:
        /*0078*/ 	.byte	0x03, 0x50
        /*007a*/ 	.short	0x0000


	//----- nvinfo : EIATTR_MAXREG_COUNT
	.align		4
        /*007c*/ 	.byte	0x03, 0x1b
        /*007e*/ 	.short	0x00ff


	//----- nvinfo : EIATTR_MERCURY_ISA_VERSION
	.align		4
        /*0080*/ 	.byte	0x03, 0x5f
        /*0082*/ 	.short	0x0101


	//----- nvinfo : EIATTR_VRC_CTA_INIT_COUNT
	.align		4
        /*0084*/ 	.byte	0x02, 0x4a
	.zero		1
	.zero		1


	//----- nvinfo : EIATTR_EXIT_INSTR_OFFSETS
	.align		4
        /*0088*/ 	.byte	0x04, 0x1c
        /*008a*/ 	.short	(.L_67 - .L_66)


	//   ....[0]....
.L_66:
        /*008c*/ 	.word	0x000000a0


	//   ....[1]....
        /*0090*/ 	.word	0x00001040


	//----- nvinfo : EIATTR_CRS_STACK_SIZE
	.align		4
.L_67:
        /*0094*/ 	.byte	0x04, 0x1e
        /*0096*/ 	.short	(.L_69 - .L_68)
.L_68:
        /*0098*/ 	.word	0x00000000


	//----- nvinfo : EIATTR_CBANK_PARAM_SIZE
	.align		4
.L_69:
        /*009c*/ 	.byte	0x03, 0x19
        /*009e*/ 	.short	0x0034


	//----- nvinfo : EIATTR_PARAM_CBANK
	.align		4
        /*00a0*/ 	.byte	0x04, 0x0a
        /*00a2*/ 	.short	(.L_71 - .L_70)
	.align		4
.L_70:
        /*00a4*/ 	.word	index@(.nv.constant0.bollinger_bands_kernel)
        /*00a8*/ 	.short	0x0380
        /*00aa*/ 	.short	0x0034


	//----- nvinfo : EIATTR_SW_WAR
	.align		4
.L_71:
        /*00ac*/ 	.byte	0x04, 0x36
        /*00ae*/ 	.short	(.L_73 - .L_72)
.L_72:
        /*00b0*/ 	.word	0x00000008
.L_73:


//--------------------- .nv.info.exponential_moving_average_kernel --------------------------
	.section	.nv.info.exponential_moving_average_kernel,"",@"SHT_CUDA_INFO"
	.sectionflags	@""
	.align	4


	//----- nvinfo : EIATTR_CUDA_API_VERSION
	.align		4
        /*0000*/ 	.byte	0x04, 0x37
        /*0002*/ 	.short	(.L_75 - .L_74)
.L_74:
        /*0004*/ 	.word	0x00000082


	//----- nvinfo : EIATTR_KPARAM_INFO
	.align		4
.L_75:
        /*0008*/ 	.byte	0x04, 0x17
        /*000a*/ 	.short	(.L_77 - .L_76)
.L_76:
        /*000c*/ 	.word	0x00000000
        /*0010*/ 	.short	0x0003
        /*0012*/ 	.short	0x0018
        /*0014*/ 	.byte	0x00, 0xf0, 0x11, 0x00


	//----- nvinfo : EIATTR_KPARAM_INFO
	.align		4
.L_77:
        /*0018*/ 	.byte	0x04, 0x17
        /*001a*/ 	.short	(.L_79 - .L_78)
.L_78:
        /*001c*/ 	.word	0x00000000
        /*0020*/ 	.short	0x0002
        /*0022*/ 	.short	0x0010
        /*0024*/ 	.byte	0x00, 0xf0, 0x21, 0x00


	//----- nvinfo : EIATTR_KPARAM_INFO
	.align		4
.L_79:
        /*0028*/ 	.byte	0x04, 0x17
        /*002a*/ 	.short	(.L_81 - .L_80)
.L_80:
        /*002c*/ 	.word	0x00000000
        /*0030*/ 	.short	0x0001
        /*0032*/ 	.short	0x0008
        /*0034*/ 	.byte	0x00, 0xf5, 0x21, 0x00


	//----- nvinfo : EIATTR_KPARAM_INFO
	.align		4
.L_81:
        /*0038*/ 	.byte	0x04, 0x17
        /*003a*/ 	.short	(.L_83 - .L_82)
.L_82:
        /*003c*/ 	.word	0x00000000
        /*0040*/ 	.short	0x0000
        /*0042*/ 	.short	0x0000
        /*0044*/ 	.byte	0x00, 0xf5, 0x21, 0x00


	//----- nvinfo : EIATTR_SPARSE_MMA_MASK
	.align		4
.L_83:
        /*0048*/ 	.byte	0x03, 0x50
        /*004a*/ 	.short	0x0000


	//----- nvinfo : EIATTR_MAXREG_COUNT
	.align		4
        /*004c*/ 	.byte	0x03, 0x1b
        /*004e*/ 	.short	0x00ff


	//----- nvinfo : EIATTR_MERCURY_ISA_VERSION
	.align		4
        /*0050*/ 	.byte	0x03, 0x5f
        /*0052*/ 	.short	0x0101


	//----- nvinfo : EIATTR_VRC_CTA_INIT_COUNT
	.align		4
        /*0054*/ 	.byte	0x02, 0x4a
	.zero		1
	.zero		1


	//----- nvinfo : EIATTR_EXIT_INSTR_OFFSETS
	.align		4
        /*0058*/ 	.byte	0x04, 0x1c
        /*005a*/ 	.short	(.L_85 - .L_84)


	//   ....[0]....
.L_84:
        /*005c*/ 	.word	0x00000070


	//   ....[1]....
        /*0060*/ 	.word	0x000000f0


	//   ....[2]....
        /*0064*/ 	.word	0x000001b0


	//----- nvinfo : EIATTR_CRS_STACK_SIZE
	.align		4
.L_85:
        /*0068*/ 	.byte	0x04, 0x1e
        /*006a*/ 	.short	(.L_87 - .L_86)
.L_86:
        /*006c*/ 	.word	0x00000000


	//----- nvinfo : EIATTR_CBANK_PARAM_SIZE
	.align		4
.L_87:
        /*0070*/ 	.byte	0x03, 0x19
        /*0072*/ 	.short	0x001c


	//----- nvinfo : EIATTR_PARAM_CBANK
	.align		4
        /*0074*/ 	.byte	0x04, 0x0a
        /*0076*/ 	.short	(.L_89 - .L_88)
	.align		4
.L_88:
        /*0078*/ 	.word	index@(.nv.constant0.exponential_moving_average_kernel)
        /*007c*/ 	.short	0x0380
        /*007e*/ 	.short	0x001c


	//----- nvinfo : EIATTR_SW_WAR
	.align		4
.L_89:
        /*0080*/ 	.byte	0x04, 0x36
        /*0082*/ 	.short	(.L_91 - .L_90)
.L_90:
        /*0084*/ 	.word	0x00000008
.L_91:


//--------------------- .nv.info.moving_average_kernel --------------------------
	.section	.nv.info.moving_average_kernel,"",@"SHT_CUDA_INFO"
	.sectionflags	@""
	.align	4


	//----- nvinfo : EIATTR_CUDA_API_VERSION
	.align		4
        /*0000*/ 	.byte	0x04, 0x37
        /*0002*/ 	.short	(.L_93 - .L_92)
.L_92:
        /*0004*/ 	.word	0x00000082


	//----- nvinfo : EIATTR_KPARAM_INFO
	.align		4
.L_93:
        /*0008*/ 	.byte	0x04, 0x17
        /*000a*/ 	.short	(.L_95 - .L_94)
.L_94:
        /*000c*/ 	.word	0x00000000
        /*0010*/ 	.short	0x0003
        /*0012*/ 	.short	0x0014
        /*0014*/ 	.byte	0x00, 0xf0, 0x11, 0x00


	//----- nvinfo : EIATTR_KPARAM_INFO
	.align		4
.L_95:
        /*0018*/ 	.byte	0x04, 0x17
        /*001a*/ 	.short	(.L_97 - .L_96)
.L_96:
        /*001c*/ 	.word	0x00000000
        /*0020*/ 	.short	0x0002
        /*0022*/ 	.short	0x0010
        /*0024*/ 	.byte	0x00, 0xf0, 0x11, 0x00


	//----- nvinfo : EIATTR_KPARAM_INFO
	.align		4
.L_97:
        /*0028*/ 	.byte	0x04, 0x17
        /*002a*/ 	.short	(.L_99 - .L_98)
.L_98:
        /*002c*/ 	.word	0x00000000
        /*0030*/ 	.short	0x0001
        /*0032*/ 	.short	0x0008
        /*0034*/ 	.byte	0x00, 0xf5, 0x21, 0x00


	//----- nvinfo : EIATTR_KPARAM_INFO
	.align		4
.L_99:
        /*0038*/ 	.byte	0x04, 0x17
        /*003a*/ 	.short	(.L_101 - .L_100)
.L_100:
        /*003c*/ 	.word	0x00000000
        /*0040*/ 	.short	0x0000
        /*0042*/ 	.short	0x0000
        /*0044*/ 	.byte	0x00, 0xf5, 0x21, 0x00


	//----- nvinfo : EIATTR_SPARSE_MMA_MASK
	.align		4
.L_101:
        /*0048*/ 	.byte	0x03, 0x50
        /*004a*/ 	.short	0x0000


	//----- nvinfo : EIATTR_MAXREG_COUNT
	.align		4
        /*004c*/ 	.byte	0x03, 0x1b
        /*004e*/ 	.short	0x00ff


	//----- nvinfo : EIATTR_MERCURY_ISA_VERSION
	.align		4
        /*0050*/ 	.byte	0x03, 0x5f
        /*0052*/ 	.short	0x0101


	//----- nvinfo : EIATTR_VRC_CTA_INIT_COUNT
	.align		4
        /*0054*/ 	.byte	0x02, 0x4a
	.zero		1
	.zero		1


	//----- nvinfo : EIATTR_EXIT_INSTR_OFFSETS
	.align		4
        /*0058*/ 	.byte	0x04, 0x1c
        /*005a*/ 	.short	(.L_103 - .L_102)


	//   ....[0]....
.L_102:
        /*005c*/ 	.word	0x00000090


	//   ....[1]....
        /*0060*/ 	.word	0x00000920


	//----- nvinfo : EIATTR_CRS_STACK_SIZE
	.align		4
.L_103:
        /*0064*/ 	.byte	0x04, 0x1e
        /*0066*/ 	.short	(.L_105 - .L_104)
.L_104:
        /*0068*/ 	.word	0x00000000


	//----- nvinfo : EIATTR_CBANK_PARAM_SIZE
	.align		4
.L_105:
        /*006c*/ 	.byte	0x03, 0x19
        /*006e*/ 	.short	0x0018


	//----- nvinfo : EIATTR_PARAM_CBANK
	.align		4
        /*0070*/ 	.byte	0x04, 0x0a
        /*0072*/ 	.short	(.L_107 - .L_106)
	.align		4
.L_106:
        /*0074*/ 	.word	index@(.nv.constant0.moving_average_kernel)
        /*0078*/ 	.short	0x0380
        /*007a*/ 	.short	0x0018


	//----- nvinfo : EIATTR_SW_WAR
	.align		4
.L_107:
        /*007c*/ 	.byte	0x04, 0x36
        /*007e*/ 	.short	(.L_109 - .L_108)
.L_108:
        /*0080*/ 	.word	0x00000008
.L_109:


//--------------------- .nv.callgraph             --------------------------
	.section	.nv.callgraph,"",@"SHT_CUDA_CALLGRAPH"
	.align	4
	.sectionentsize	8
	.align		4
        /*0000*/ 	.word	0x00000000
	.align		4
        /*0004*/ 	.word	0xffffffff
	.align		4
        /*0008*/ 	.word	0x00000000
	.align		4
        /*000c*/ 	.word	0xfffffffe
	.align		4
        /*0010*/ 	.word	0x00000000
	.align		4
        /*0014*/ 	.word	0xfffffffd
	.align		4
        /*0018*/ 	.word	0x00000000
	.align		4
        /*001c*/ 	.word	0xfffffffc


//--------------------- .text.rsi_kernel          --------------------------
	.section	.text.rsi_kernel,"ax",@progbits
	.align	128
        .global         rsi_kernel
        .type           rsi_kernel,@function
        .size           rsi_kernel,(.L_x_59 - rsi_kernel)
        .other          rsi_kernel,@"STO_CUDA_ENTRY STV_DEFAULT"
rsi_kernel:
.text.rsi_kernel:
[----:B------:R-:W-:Y:S01]  /*0000*/  LDC R1, c[0x0][0x37c] ;  /* 0x0000df00ff017b82 */ /* 0x000fe20000000800 */
[----:B------:R-:W0:Y:S07]  /*0010*/  S2R R3, SR_TID.X ;  /* 0x0000000000037919 */ /* 0x000e2e0000002100 */
[----:B------:R-:W0:Y:S01]  /*0020*/  S2UR UR5, SR_CTAID.X ;  /* 0x00000000000579c3 */ /* 0x000e220000002500 */
[----:B------:R-:W1:Y:S07]  /*0030*/  LDCU.64 UR12, c[0x0][0x390] ;  /* 0x00007200ff0c77ac */ /* 0x000e6e0008000a00 */
[----:B------:R-:W0:Y:S01]  /*0040*/  LDC R0, c[0x0][0x360] ;  /* 0x0000d800ff007b82 */ /* 0x000e220000000800 */
[----:B-1----:R-:W-:Y:S01]  /*0050*/  UIADD3 UR4, UPT, UPT, UR13, -UR12, URZ ;  /* 0x8000000c0d047290 */ /* 0x002fe2000fffe0ff */
[----:B0-----:R-:W-:-:S05]  /*0060*/  IMAD R0, R0, UR5, R3 ;  /* 0x0000000500007c24 */ /* 0x001fca000f8e0203 */
[----:B------:R-:W-:-:S13]  /*0070*/  ISETP.GE.AND P0, PT, R0, UR4, PT ;  /* 0x0000000400007c0c */ /* 0x000fda000bf06270 */
[----:B------:R-:W-:Y:S05]  /*0080*/  @P0 EXIT ;  /* 0x000000000000094d */ /* 0x000fea0003800000 */
[----:B------:R-:W-:Y:S01]  /*0090*/  UISETP.GE.AND UP0, UPT, UR12, 0x1, UPT ;  /* 0x000000010c00788c */ /* 0x000fe2000bf06270 */
[----:B------:R-:W-:Y:S02]  /*00a0*/  CS2R R4, SRZ ;  /* 0x0000000000047805 */ /* 0x000fe4000001ff00 */
[----:B------:R-:W-:Y:S01]  /*00b0*/  CS2R R6, SRZ ;  /* 0x0000000000067805 */ /* 0x000fe2000001ff00 */
[----:B------:R-:W0:Y:S05]  /*00c0*/  LDCU.64 UR10, c[0x0][0x358] ;  /* 0x00006b00ff0a77ac */ /* 0x000e2a0008000a00 */
[----:B------:R-:W-:Y:S05]  /*00d0*/  BRA.U !UP0, `(.L_x_0) ;  /* 0x0000000908ec7547 */ /* 0x000fea000b800000 */
[----:B------:R-:W-:Y:S01]  /*00e0*/  UISETP.GE.U32.AND UP0, UPT, UR12, 0x8, UPT ;  /* 0x000000080c00788c */ /* 0x000fe2000bf06070 */
[----:B------:R-:W-:Y:S02]  /*00f0*/  CS2R R6, SRZ ;  /* 0x0000000000067805 */ /* 0x000fe4000001ff00 */
[----:B------:R-:W-:Y:S01]  /*0100*/  CS2R R4, SRZ ;  /* 0x0000000000047805 */ /* 0x000fe2000001ff00 */
[----:B------:R-:W-:Y:S01]  /*0110*/  ULOP3.LUT UR8, UR12, 0x7, URZ, 0xc0, !UPT ;  /* 0x000000070c087892 */ /* 0x000fe2000f8ec0ff */
[----:B------:R-:W-:-:S04]  /*0120*/  UMOV UR4, 0x1 ;  /* 0x0000000100047882 */ /* 0x000fc80000000000 */
[----:B------:R-:W-:Y:S07]  /*0130*/  BRA.U !UP0, `(.L_x_1) ;  /* 0x0000000508687547 */ /* 0x000fee000b800000 */
[----:B------:R-:W1:Y:S01]  /*0140*/  LDCU.64 UR6, c[0x0][0x380] ;  /* 0x00007000ff0677ac */ /* 0x000e620008000a00 */
[----:B------:R-:W-:Y:S01]  /*0150*/  VIADD R22, R0, 0x1 ;  /* 0x0000000100167836 */ /* 0x000fe20000000000 */
[----:B------:R-:W-:Y:S01]  /*0160*/  CS2R R6, SRZ ;  /* 0x0000000000067805 */ /* 0x000fe2000001ff00 */
[----:B------:R-:W-:-:S04]  /*0170*/  ULOP3.LUT UR4, UR12, 0x7ffffff8, URZ, 0xc0, !UPT ;  /* 0x7ffffff80c047892 */ /* 0x000fc8000f8ec0ff */
[----:B------:R-:W-:-:S03]  /*0180*/  UIADD3 UR5, UPT, UPT, -UR4, URZ, URZ ;  /* 0x000000ff04057290 */ /* 0x000fc6000fffe1ff */
[----:B------:R-:W-:Y:S01]  /*0190*/  UMOV UR4, URZ ;  /* 0x000000ff00047c82 */ /* 0x000fe20008000000 */
[----:B-1----:R-:W-:-:S04]  /*01a0*/  UIADD3 UR6, UP0, UPT, UR6, 0x18, URZ ;  /* 0x0000001806067890 */ /* 0x002fc8000ff1e0ff */
[----:B------:R-:W-:-:S12]  /*01b0*/  UIADD3.X UR7, UPT, UPT, URZ, UR7, URZ, UP0, !UPT ;  /* 0x00000007ff077290 */ /* 0x000fd800087fe4ff */
.L_x_2:
[----:B------:R-:W-:Y:S02]  /*01c0*/  IMAD.U32 R28, RZ, RZ, UR6 ;  /* 0x00000006ff1c7e24 */ /* 0x000fe4000f8e00ff */
[----:B------:R-:W-:Y:S02]  /*01d0*/  IMAD.U32 R29, RZ, RZ, UR7 ;  /* 0x00000007ff1d7e24 */ /* 0x000fe4000f8e00ff */
[----:B------:R-:W-:-:S05]  /*01e0*/  IMAD.WIDE R28, R22, 0x8, R28 ;  /* 0x00000008161c7825 */ /* 0x000fca00078e021c */
[----:B0-----:R-:W2:Y:S04]  /*01f0*/  LDG.E.64 R18, desc[UR10][R28.64+-0x18] ;  /* 0xffffe80a1c127981 */ /* 0x001ea8000c1e1b00 */
[----:B------:R-:W2:Y:S04]  /*0200*/  LDG.E.64 R24, desc[UR10][R28.64+-0x20] ;  /* 0xffffe00a1c187981 */ /* 0x000ea8000c1e1b00 */
[----:B------:R-:W3:Y:S04]  /*0210*/  LDG.E.64 R20, desc[UR10][R28.64+-0x10] ;  /* 0xfffff00a1c147981 */ /* 0x000ee8000c1e1b00 */
[----:B------:R-:W4:Y:S04]  /*0220*/  LDG.E.64 R16, desc[UR10][R28.64+-0x8] ;  /* 0xfffff80a1c107981 */ /* 0x000f28000c1e1b00 */
[----:B------:R-:W5:Y:S04]  /*0230*/  LDG.E.64 R14, desc[UR10][R28.64] ;  /* 0x0000000a1c0e7981 */ /* 0x000f68000c1e1b00 */
[----:B------:R-:W5:Y:S04]  /*0240*/  LDG.E.64 R10, desc[UR10][R28.64+0x8] ;  /* 0x0000080a1c0a7981 */ /* 0x000f68000c1e1b00 */
[----:B------:R-:W5:Y:S04]  /*0250*/  LDG.E.64 R2, desc[UR10][R28.64+0x10] ;  /* 0x0000100a1c027981 */ /* 0x000f68000c1e1b00 */
[----:B------:R-:W5:Y:S01]  /*0260*/  LDG.E.64 R12, desc[UR10][R28.64+0x18] ;  /* 0x0000180a1c0c7981 */ /* 0x000f62000c1e1b00 */
[----:B--2---:R-:W-:-:S08]  /*0270*/  DADD R24, R18, -R24 ;  /* 0x0000000012187229 */ /* 0x004fd00000000818 */
[C---:B------:R-:W-:Y:S02]  /*0280*/  DADD R8, R24.reuse, R4 ;  /* 0x0000000018087229 */ /* 0x040fe40000000004 */
[----:B------:R-:W-:-:S08]  /*0290*/  DSETP.GT.AND P0, PT, R24, RZ, PT ;  /* 0x000000ff1800722a */ /* 0x000fd00003f04000 */
[----:B------:R-:W-:Y:S02]  /*02a0*/  FSEL R8, R8, R4, P0 ;  /* 0x0000000408087208 */ /* 0x000fe40000000000 */
[----:B------:R-:W-:Y:S02]  /*02b0*/  FSEL R9, R9, R5, P0 ;  /* 0x0000000509097208 */ /* 0x000fe40000000000 */
[----:B------:R-:W2:Y:S01]  /*02c0*/  LDG.E.64 R4, desc[UR10][R28.64+0x20] ;  /* 0x0000200a1c047981 */ /* 0x000ea2000c1e1b00 */
[----:B------:R-:W-:Y:S02]  /*02d0*/  DADD R24, -R24, R6 ;  /* 0x0000000018187229 */ /* 0x000fe40000000106 */
[----:B---3--:R-:W-:-:S08]  /*02e0*/  DADD R18, -R18, R20 ;  /* 0x0000000012127229 */ /* 0x008fd00000000114 */
[----:B------:R-:W-:Y:S02]  /*02f0*/  FSEL R24, R6, R24, P0 ;  /* 0x0000001806187208 */ /* 0x000fe40000000000 */
[----:B------:R-:W-:Y:S01]  /*0300*/  FSEL R25, R7, R25, P0 ;  /* 0x0000001907197208 */ /* 0x000fe20000000000 */
[C---:B------:R-:W-:Y:S02]  /*0310*/  DADD R26, R18.reuse, R8 ;  /* 0x00000000121a7229 */ /* 0x040fe40000000008 */
[----:B------:R-:W-:-:S03]  /*0320*/  DSETP.GT.AND P0, PT, R18, RZ, PT ;  /* 0x000000ff1200722a */ /* 0x000fc60003f04000 */
[----:B------:R-:W-:Y:S02]  /*0330*/  DADD R6, -R18, R24 ;  /* 0x0000000012067229 */ /* 0x000fe40000000118 */
[----:B----4-:R-:W-:-:S03]  /*0340*/  DADD R20, -R20, R16 ;  /* 0x0000000014147229 */ /* 0x010fc60000000110 */
[----:B------:R-:W-:Y:S02]  /*0350*/  FSEL R8, R26, R8, P0 ;  /* 0x000000081a087208 */ /* 0x000fe40000000000 */
[----:B------:R-:W-:-:S03]  /*0360*/  FSEL R9, R27, R9, P0 ;  /* 0x000000091b097208 */ /* 0x000fc60000000000 */
[----:B------:R-:W-:Y:S02]  /*0370*/  FSEL R6, R24, R6, P0 ;  /* 0x0000000618067208 */ /* 0x000fe40000000000 */
[----:B------:R-:W-:Y:S01]  /*0380*/  FSEL R7, R25, R7, P0 ;  /* 0x0000000719077208 */ /* 0x000fe20000000000 */
[C---:B------:R-:W-:Y:S02]  /*0390*/  DADD R24, R20.reuse, R8 ;  /* 0x0000000014187229 */ /* 0x040fe40000000008 */
[----:B------:R-:W-:-:S03]  /*03a0*/  DSETP.GT.AND P0, PT, R20, RZ, PT ;  /* 0x000000ff1400722a */ /* 0x000fc60003f04000 */
[----:B------:R-:W-:Y:S02]  /*03b0*/  DADD R18, -R20, R6 ;  /* 0x0000000014127229 */ /* 0x000fe40000000106 */
[----:B-----5:R-:W-:-:S03]  /*03c0*/  DADD R16, -R16, R14 ;  /* 0x0000000010107229 */ /* 0x020fc6000000010e */
[----:B------:R-:W-:Y:S02]  /*03d0*/  FSEL R8, R24, R8, P0 ;  /* 0x0000000818087208 */ /* 0x000fe40000000000 */
[----:B------:R-:W-:-:S03]  /*03e0*/  FSEL R9, R25, R9, P0 ;  /* 0x0000000919097208 */ /* 0x000fc60000000000 */
[----:B------:R-:W-:Y:S02]  /*03f0*/  FSEL R20, R6, R18, P0 ;  /* 0x0000001206147208 */ /* 0x000fe40000000000 */
[----:B------:R-:W-:Y:S01]  /*0400*/  FSEL R21, R7, R19, P0 ;  /* 0x0000001307157208 */ /* 0x000fe20000000000 */
[C---:B------:R-:W-:Y:S02]  /*0410*/  DADD R6, R16.reuse, R8 ;  /* 0x0000000010067229 */ /* 0x040fe40000000008 */
[----:B------:R-:W-:-:S03]  /*0420*/  DSETP.GT.AND P0, PT, R16, RZ, PT ;  /* 0x000000ff1000722a */ /* 0x000fc60003f04000 */
[----:B------:R-:W-:Y:S02]  /*0430*/  DADD R18, -R16, R20 ;  /* 0x0000000010127229 */ /* 0x000fe40000000114 */
[----:B------:R-:W-:-:S03]  /*0440*/  DADD R14, -R14, R10 ;  /* 0x000000000e0e7229 */ /* 0x000fc6000000010a */
        /* <DEDUP_REMOVED lines=20> */
[----:B------:R-:W-:-:S05]  /*0590*/  DADD R6, R2, R10 ;  /* 0x0000000002067229 */ /* 0x000fca000000000a */
[C---:B------:R-:W-:Y:S02]  /*05a0*/  DADD R8, -R2.reuse, R14 ;  /* 0x0000000002087229 */ /* 0x040fe4000000010e */
[----:B------:R-:W-:Y:S01]  /*05b0*/  DSETP.GT.AND P0, PT, R2, RZ, PT ;  /* 0x000000ff0200722a */ /* 0x000fe20003f04000 */
[----:B------:R-:W-:-:S05]  /*05c0*/  UIADD3 UR5, UPT, UPT, UR5, 0x8, URZ ;  /* 0x0000000805057890 */ /* 0x000fca000fffe0ff */
[----:B------:R-:W-:Y:S02]  /*05d0*/  FSEL R10, R6, R10, P0 ;  /* 0x0000000a060a7208 */ /* 0x000fe40000000000 */
[----:B------:R-:W-:Y:S02]  /*05e0*/  FSEL R11, R7, R11, P0 ;  /* 0x0000000b070b7208 */ /* 0x000fe40000000000 */
[----:B------:R-:W-:Y:S02]  /*05f0*/  FSEL R8, R14, R8, P0 ;  /* 0x000000080e087208 */ /* 0x000fe40000000000 */
[----:B------:R-:W-:Y:S01]  /*0600*/  FSEL R9, R15, R9, P0 ;  /* 0x000000090f097208 */ /* 0x000fe20000000000 */
[----:B------:R-:W-:Y:S01]  /*0610*/  UISETP.NE.AND UP0, UPT, UR5, URZ, UPT ;  /* 0x000000ff0500728c */ /* 0x000fe2000bf05270 */
[----:B------:R-:W-:Y:S01]  /*0620*/  VIADD R22, R22, 0x8 ;  /* 0x0000000816167836 */ /* 0x000fe20000000000 */
[----:B------:R-:W-:Y:S01]  /*0630*/  UIADD3 UR4, UPT, UPT, UR4, 0x8, URZ ;  /* 0x0000000804047890 */ /* 0x000fe2000fffe0ff */
[----:B--2---:R-:W-:-:S08]  /*0640*/  DADD R4, -R12, R4 ;  /* 0x000000000c047229 */ /* 0x004fd00000000104 */
[C---:B------:R-:W-:Y:S02]  /*0650*/  DADD R2, R4.reuse, R10 ;  /* 0x0000000004027229 */ /* 0x040fe4000000000a */
[C---:B------:R-:W-:Y:S02]  /*0660*/  DADD R6, -R4.reuse, R8 ;  /* 0x0000000004067229 */ /* 0x040fe40000000108 */
[----:B------:R-:W-:-:S06]  /*0670*/  DSETP.GT.AND P0, PT, R4, RZ, PT ;  /* 0x000000ff0400722a */ /* 0x000fcc0003f04000 */
[----:B------:R-:W-:Y:S02]  /*0680*/  FSEL R4, R2, R10, P0 ;  /* 0x0000000a02047208 */ /* 0x000fe40000000000 */
[----:B------:R-:W-:Y:S02]  /*0690*/  FSEL R5, R3, R11, P0 ;  /* 0x0000000b03057208 */ /* 0x000fe40000000000 */
[----:B------:R-:W-:Y:S02]  /*06a0*/  FSEL R6, R8, R6, P0 ;  /* 0x0000000608067208 */ /* 0x000fe40000000000 */
[----:B------:R-:W-:Y:S01]  /*06b0*/  FSEL R7, R9, R7, P0 ;  /* 0x0000000709077208 */ /* 0x000fe20000000000 */
[----:B------:R-:W-:Y:S06]  /*06c0*/  BRA.U UP0, `(.L_x_2) ;  /* 0xfffffff900bc7547 */ /* 0x000fec000b83ffff */
[----:B------:R-:W-:-:S12]  /*06d0*/  UIADD3 UR4, UPT, UPT, UR4, 0x1, URZ ;  /* 0x0000000104047890 */ /* 0x000fd8000fffe0ff */
.L_x_1:
[----:B------:R-:W-:-:S09]  /*06e0*/  UISETP.NE.AND UP0, UPT, UR8, URZ, UPT ;  /* 0x000000ff0800728c */ /* 0x000fd2000bf05270 */
[----:B------:R-:W-:Y:S05]  /*06f0*/  BRA.U !UP0, `(.L_x_0) ;  /* 0x0000000508647547 */ /* 0x000fea000b800000 */
[----:B------:R-:W-:Y:S02]  /*0700*/  UISETP.GE.U32.AND UP0, UPT, UR8, 0x4, UPT ;  /* 0x000000040800788c */ /* 0x000fe4000bf06070 */
[----:B------:R-:W-:-:S04]  /*0710*/  ULOP3.LUT UR5, UR12, 0x3, URZ, 0xc0, !UPT ;  /* 0x000000030c057892 */ /* 0x000fc8000f8ec0ff */
[----:B------:R-:W-:-:S03]  /*0720*/  UISETP.NE.AND UP1, UPT, UR5, URZ, UPT ;  /* 0x000000ff0500728c */ /* 0x000fc6000bf25270 */
[----:B------:R-:W-:Y:S08]  /*0730*/  BRA.U !UP0, `(.L_x_3) ;  /* 0x0000000108ac7547 */ /* 0x000ff0000b800000 */
[----:B------:R-:W1:Y:S01]  /*0740*/  LDC.64 R12, c[0x0][0x380] ;  /* 0x0000e000ff0c7b82 */ /* 0x000e620000000a00 */
[----:B------:R-:W-:-:S04]  /*0750*/  VIADD R3, R0, UR4 ;  /* 0x0000000400037c36 */ /* 0x000fc80008000000 */
[----:B-1----:R-:W-:-:S05]  /*0760*/  IMAD.WIDE R12, R3, 0x8, R12 ;  /* 0x00000008030c7825 */ /* 0x002fca00078e020c */
[----:B0-----:R-:W2:Y:S04]  /*0770*/  LDG.E.64 R14, desc[UR10][R12.64] ;  /* 0x0000000a0c0e7981 */ /* 0x001ea8000c1e1b00 */
[----:B------:R-:W2:Y:S04]  /*0780*/  LDG.E.64 R16, desc[UR10][R12.64+-0x8] ;  /* 0xfffff80a0c107981 */ /* 0x000ea8000c1e1b00 */
[----:B------:R-:W3:Y:S04]  /*0790*/  LDG.E.64 R8, desc[UR10][R12.64+0x8] ;  /* 0x0000080a0c087981 */ /* 0x000ee8000c1e1b00 */
[----:B------:R-:W4:Y:S04]  /*07a0*/  LDG.E.64 R2, desc[UR10][R12.64+0x10] ;  /* 0x0000100a0c027981 */ /* 0x000f28000c1e1b00 */
[----:B------:R-:W5:Y:S01]  /*07b0*/  LDG.E.64 R10, desc[UR10][R12.64+0x18] ;  /* 0x0000180a0c0a7981 */ /* 0x000f62000c1e1b00 */
[----:B------:R-:W-:Y:S01]  /*07c0*/  UIADD3 UR4, UPT, UPT, UR4, 0x4, URZ ;  /* 0x0000000404047890 */ /* 0x000fe2000fffe0ff */
[----:B--2---:R-:W-:-:S02]  /*07d0*/  DADD R16, R14, -R16 ;  /* 0x000000000e107229 */ /* 0x004fc40000000810 */
[----:B---3--:R-:W-:-:S06]  /*07e0*/  DADD R14, -R14, R8 ;  /* 0x000000000e0e7229 */ /* 0x008fcc0000000108 */
[--C-:B------:R-:W-:Y:S02]  /*07f0*/  DADD R18, R4, R16.reuse ;  /* 0x0000000004127229 */ /* 0x100fe40000000010 */
[----:B------:R-:W-:Y:S02]  /*0800*/  DADD R20, R6, -R16 ;  /* 0x0000000006147229 */ /* 0x000fe40000000810 */
[----:B------:R-:W-:Y:S02]  /*0810*/  DSETP.GT.AND P0, PT, R16, RZ, PT ;  /* 0x000000ff1000722a */ /* 0x000fe40003f04000 */
[----:B----4-:R-:W-:Y:S02]  /*0820*/  DADD R8, -R8, R2 ;  /* 0x0000000008087229 */ /* 0x010fe40000000102 */
[----:B-----5:R-:W-:Y:S02]  /*0830*/  DADD R10, -R2, R10 ;  /* 0x00000000020a7229 */ /* 0x020fe4000000010a */
[----:B------:R-:W-:-:S02]  /*0840*/  FSEL R16, R18, R4, P0 ;  /* 0x0000000412107208 */ /* 0x000fc40000000000 */
[----:B------:R-:W-:Y:S02]  /*0850*/  FSEL R17, R19, R5, P0 ;  /* 0x0000000513117208 */ /* 0x000fe40000000000 */
[----:B------:R-:W-:Y:S02]  /*0860*/  FSEL R18, R6, R20, P0 ;  /* 0x0000001406127208 */ /* 0x000fe40000000000 */
[----:B------:R-:W-:Y:S01]  /*0870*/  FSEL R19, R7, R21, P0 ;  /* 0x0000001507137208 */ /* 0x000fe20000000000 */
[C---:B------:R-:W-:Y:S02]  /*0880*/  DSETP.GT.AND P0, PT, R14.reuse, RZ, PT ;  /* 0x000000ff0e00722a */ /* 0x040fe40003f04000 */
[----:B------:R-:W-:-:S03]  /*0890*/  DADD R4, R14, R16 ;  /* 0x000000000e047229 */ /* 0x000fc60000000010 */
[----:B------:R-:W-:-:S07]  /*08a0*/  DADD R6, -R14, R18 ;  /* 0x000000000e067229 */ /* 0x000fce0000000112 */
[----:B------:R-:W-:Y:S02]  /*08b0*/  FSEL R12, R4, R16, P0 ;  /* 0x00000010040c7208 */ /* 0x000fe40000000000 */
        /* <DEDUP_REMOVED lines=15> */
[----:B------:R-:W-:Y:S01]  /*09b0*/  FSEL R6, R6, R4, P0 ;  /* 0x0000000406067208 */ /* 0x000fe20000000000 */
[----:B------:R-:W-:Y:S01]  /*09c0*/  IMAD.MOV.U32 R4, RZ, RZ, R2 ;  /* 0x000000ffff047224 */ /* 0x000fe200078e0002 */
[----:B------:R-:W-:Y:S01]  /*09d0*/  FSEL R7, R7, R5, P0 ;  /* 0x0000000507077208 */ /* 0x000fe20000000000 */
[----:B------:R-:W-:-:S07]  /*09e0*/  IMAD.MOV.U32 R5, RZ, RZ, R3 ;  /* 0x000000ffff057224 */ /* 0x000fce00078e0003 */
.L_x_3:
[----:B------:R-:W-:Y:S05]  /*09f0*/  BRA.U !UP1, `(.L_x_0) ;  /* 0x0000000109a47547 */ /* 0x000fea000b800000 */
[----:B------:R-:W-:Y:S02]  /*0a00*/  UISETP.NE.AND UP0, UPT, UR5, 0x1, UPT ;  /* 0x000000010500788c */ /* 0x000fe4000bf05270 */
[----:B------:R-:W-:-:S04]  /*0a10*/  ULOP3.LUT UR6, UR12, 0x1, URZ, 0xc0, !UPT ;  /* 0x000000010c067892 */ /* 0x000fc8000f8ec0ff */
[----:B------:R-:W-:-:S03]  /*0a20*/  UISETP.NE.U32.AND UP1, UPT, UR6, 0x1, UPT ;  /* 0x000000010600788c */ /* 0x000fc6000bf25070 */
[----:B------:R-:W-:Y:S08]  /*0a30*/  BRA.U !UP0, `(.L_x_4) ;  /* 0x00000001085c7547 */ /* 0x000ff0000b800000 */
[----:B------:R-:W1:Y:S01]  /*0a40*/  LDC.64 R2, c[0x0][0x380] ;  /* 0x0000e000ff027b82 */ /* 0x000e620000000a00 */
[----:B------:R-:W-:-:S04]  /*0a50*/  VIADD R9, R0, UR4 ;  /* 0x0000000400097c36 */ /* 0x000fc80008000000 */
[----:B-1----:R-:W-:-:S05]  /*0a60*/  IMAD.WIDE R2, R9, 0x8, R2 ;  /* 0x0000000809027825 */ /* 0x002fca00078e0202 */
[----:B0-----:R-:W2:Y:S04]  /*0a70*/  LDG.E.64 R8, desc[UR10][R2.64] ;  /* 0x0000000a02087981 */ /* 0x001ea8000c1e1b00 */
[----:B------:R-:W2:Y:S04]  /*0a80*/  LDG.E.64 R10, desc[UR10][R2.64+-0x8] ;  /* 0xfffff80a020a7981 */ /* 0x000ea8000c1e1b00 */
[----:B------:R-:W3:Y:S01]  /*0a90*/  LDG.E.64 R16, desc[UR10][R2.64+0x8] ;  /* 0x0000080a02107981 */ /* 0x000ee2000c1e1b00 */
[----:B------:R-:W-:Y:S01]  /*0aa0*/  UIADD3 UR4, UPT, UPT, UR4, 0x2, URZ ;  /* 0x0000000204047890 */ /* 0x000fe2000fffe0ff */
[----:B--2---:R-:W-:-:S02]  /*0ab0*/  DADD R10, R8, -R10 ;  /* 0x00000000080a7229 */ /* 0x004fc4000000080a */
[----:B---3--:R-:W-:-:S06]  /*0ac0*/  DADD R16, -R8, R16 ;  /* 0x0000000008107229 */ /* 0x008fcc0000000110 */
[--C-:B------:R-:W-:Y:S02]  /*0ad0*/  DADD R12, R4, R10.reuse ;  /* 0x00000000040c7229 */ /* 0x100fe4000000000a */
[----:B------:R-:W-:Y:S02]  /*0ae0*/  DADD R14, R6, -R10 ;  /* 0x00000000060e7229 */ /* 0x000fe4000000080a */
[----:B------:R-:W-:-:S06]  /*0af0*/  DSETP.GT.AND P0, PT, R10, RZ, PT ;  /* 0x000000ff0a00722a */ /* 0x000fcc0003f04000 */
        /* <DEDUP_REMOVED lines=10> */
[----:B------:R-:W-:-:S07]  /*0ba0*/  FSEL R7, R9, R3, P0 ;  /* 0x0000000309077208 */ /* 0x000fce0000000000 */
.L_x_4:
[----:B------:R-:W-:Y:S05]  /*0bb0*/  BRA.U UP1, `(.L_x_0) ;  /* 0x0000000101347547 */ /* 0x000fea000b800000 */
[----:B------:R-:W1:Y:S01]  /*0bc0*/  LDC.64 R2, c[0x0][0x380] ;  /* 0x0000e000ff027b82 */ /* 0x000e620000000a00 */
[----:B------:R-:W-:-:S04]  /*0bd0*/  VIADD R9, R0, UR4 ;  /* 0x0000000400097c36 */ /* 0x000fc80008000000 */
[----:B-1----:R-:W-:-:S05]  /*0be0*/  IMAD.WIDE R2, R9, 0x8, R2 ;  /* 0x0000000809027825 */ /* 0x002fca00078e0202 */
[----:B0-----:R-:W2:Y:S04]  /*0bf0*/  LDG.E.64 R8, desc[UR10][R2.64] ;  /* 0x0000000a02087981 */ /* 0x001ea8000c1e1b00 */
[----:B------:R-:W2:Y:S02]  /*0c00*/  LDG.E.64 R10, desc[UR10][R2.64+-0x8] ;  /* 0xfffff80a020a7981 */ /* 0x000ea4000c1e1b00 */
[----:B--2---:R-:W-:-:S08]  /*0c10*/  DADD R8, R8, -R10 ;  /* 0x0000000008087229 */ /* 0x004fd0000000080a */
[--C-:B------:R-:W-:Y:S02]  /*0c20*/  DADD R10, R4, R8.reuse ;  /* 0x00000000040a7229 */ /* 0x100fe40000000008 */
[----:B------:R-:W-:Y:S02]  /*0c30*/  DADD R12, R6, -R8 ;  /* 0x00000000060c7229 */ /* 0x000fe40000000808 */
[----:B------:R-:W-:-:S06]  /*0c40*/  DSETP.GT.AND P0, PT, R8, RZ, PT ;  /* 0x000000ff0800722a */ /* 0x000fcc0003f04000 */
[----:B------:R-:W-:Y:S02]  /*0c50*/  FSEL R4, R10, R4, P0 ;  /* 0x000000040a047208 */ /* 0x000fe40000000000 */
[----:B------:R-:W-:Y:S02]  /*0c60*/  FSEL R5, R11, R5, P0 ;  /* 0x000000050b057208 */ /* 0x000fe40000000000 */
[----:B------:R-:W-:Y:S02]  /*0c70*/  FSEL R6, R6, R12, P0 ;  /* 0x0000000c06067208 */ /* 0x000fe40000000000 */
[----:B------:R-:W-:-:S07]  /*0c80*/  FSEL R7, R7, R13, P0 ;  /* 0x0000000d07077208 */ /* 0x000fce0000000000 */
.L_x_0:
[----:B------:R-:W1:Y:S01]  /*0c90*/  I2F.F64 R8, UR12 ;  /* 0x0000000c00087d12 */ /* 0x000e620008201c00 */
[----:B------:R-:W-:Y:S01]  /*0ca0*/  IMAD.MOV.U32 R2, RZ, RZ, 0x1 ;  /* 0x00000001ff027424 */ /* 0x000fe200078e00ff */
[----:B------:R-:W-:Y:S01]  /*0cb0*/  FSETP.GEU.AND P1, PT, |R5|, 6.5827683646048100446e-37, PT ;  /* 0x036000000500780b */ /* 0x000fe20003f2e200 */
[----:B------:R-:W-:Y:S05]  /*0cc0*/  BSSY.RECONVERGENT B0, `(.L_x_5) ;  /* 0x0000015000007945 */ /* 0x000fea0003800200 */
[----:B-1----:R-:W1:Y:S02]  /*0cd0*/  MUFU.RCP64H R3, R9 ;  /* 0x0000000900037308 */ /* 0x002e640000001800 */
[----:B-1----:R-:W-:-:S08]  /*0ce0*/  DFMA R10, -R8, R2, 1 ;  /* 0x3ff00000080a742b */ /* 0x002fd00000000102 */
[----:B------:R-:W-:-:S08]  /*0cf0*/  DFMA R10, R10, R10, R10 ;  /* 0x0000000a0a0a722b */ /* 0x000fd0000000000a */
[----:B------:R-:W-:-:S08]  /*0d00*/  DFMA R10, R2, R10, R2 ;  /* 0x0000000a020a722b */ /* 0x000fd00000000002 */
[----:B------:R-:W-:-:S08]  /*0d10*/  DFMA R2, -R8, R10, 1 ;  /* 0x3ff000000802742b */ /* 0x000fd0000000010a */
[----:B------:R-:W-:-:S08]  /*0d20*/  DFMA R2, R10, R2, R10 ;  /* 0x000000020a02722b */ /* 0x000fd0000000000a */
[----:B------:R-:W-:-:S08]  /*0d30*/  DMUL R10, R2, R4 ;  /* 0x00000004020a7228 */ /* 0x000fd00000000000 */
[----:B------:R-:W-:-:S08]  /*0d40*/  DFMA R12, -R8, R10, R4 ;  /* 0x0000000a080c722b */ /* 0x000fd00000000104 */
[----:B------:R-:W-:-:S10]  /*0d50*/  DFMA R2, R2, R12, R10 ;  /* 0x0000000c0202722b */ /* 0x000fd4000000000a */
[----:B------:R-:W-:-:S05]  /*0d60*/  FFMA R10, RZ, R9, R3 ;  /* 0x00000009ff0a7223 */ /* 0x000fca0000000003 */
[----:B------:R-:W-:-:S13]  /*0d70*/  FSETP.GT.AND P0, PT, |R10|, 1.469367938527859385e-39, PT ;  /* 0x001000000a00780b */ /* 0x000fda0003f04200 */
[----:B------:R-:W-:Y:S05]  /*0d80*/  @P0 BRA P1, `(.L_x_6) ;  /* 0x0000000000200947 */ /* 0x000fea0000800000 */
[----:B------:R-:W-:Y:S01]  /*0d90*/  IMAD.MOV.U32 R12, RZ, RZ, R4 ;  /* 0x000000ffff0c7224 */ /* 0x000fe200078e0004 */
[----:B------:R-:W-:Y:S01]  /*0da0*/  MOV R16, 0xdf0 ;  /* 0x00000df000107802 */ /* 0x000fe20000000f00 */
[----:B------:R-:W-:Y:S02]  /*0db0*/  IMAD.MOV.U32 R13, RZ, RZ, R5 ;  /* 0x000000ffff0d7224 */ /* 0x000fe400078e0005 */
[----:B------:R-:W-:Y:S02]  /*0dc0*/  IMAD.MOV.U32 R10, RZ, RZ, R8 ;  /* 0x000000ffff0a7224 */ /* 0x000fe400078e0008 */
[----:B------:R-:W-:-:S07]  /*0dd0*/  IMAD.MOV.U32 R11, RZ, RZ, R9 ;  /* 0x000000ffff0b7224 */ /* 0x000fce00078e0009 */
[----:B0-----:R-:W-:Y:S05]  /*0de0*/  CALL.REL.NOINC `($__internal_0_$__cuda_sm20_div_rn_f64_full) ;  /* 0x0000000400547944 */ /* 0x001fea0003c00000 */
[----:B------:R-:W-:Y:S02]  /*0df0*/  IMAD.MOV.U32 R2, RZ, RZ, R4 ;  /* 0x000000ffff027224 */ /* 0x000fe400078e0004 */
[----:B------:R-:W-:-:S07]  /*0e00*/  IMAD.MOV.U32 R3, RZ, RZ, R5 ;  /* 0x000000ffff037224 */ /* 0x000fce00078e0005 */
.L_x_6:
[----:B0-----:R-:W-:Y:S05]  /*0e10*/  BSYNC.RECONVERGENT B0 ;  /* 0x0000000000007941 */ /* 0x001fea0003800200 */
.L_x_5:
[----:B------:R-:W0:Y:S01]  /*0e20*/  MUFU.RCP64H R5, R9 ;  /* 0x0000000900057308 */ /* 0x000e220000001800 */
[----:B------:R-:W-:Y:S01]  /*0e30*/  IMAD.MOV.U32 R4, RZ, RZ, 0x1 ;  /* 0x00000001ff047424 */ /* 0x000fe200078e00ff */
[----:B------:R-:W-:Y:S01]  /*0e40*/  FSETP.GEU.AND P1, PT, |R7|, 6.5827683646048100446e-37, PT ;  /* 0x036000000700780b */ /* 0x000fe20003f2e200 */
[----:B------:R-:W-:Y:S04]  /*0e50*/  BSSY.RECONVERGENT B0, `(.L_x_7) ;  /* 0x0000012000007945 */ /* 0x000fe80003800200 */
[----:B0-----:R-:W-:-:S08]  /*0e60*/  DFMA R10, -R8, R4, 1 ;  /* 0x3ff00000080a742b */ /* 0x001fd00000000104 */
        /* <DEDUP_REMOVED lines=15> */
[----:B------:R-:W-:Y:S05]  /*0f60*/  CALL.REL.NOINC `($__internal_0_$__cuda_sm20_div_rn_f64_full) ;  /* 0x0000000000f47944 */ /* 0x000fea0003c00000 */
.L_x_8:
[----:B------:R-:W-:Y:S05]  /*0f70*/  BSYNC.RECONVERGENT B0 ;  /* 0x0000000000007941 */ /* 0x000fea0003800200 */
.L_x_7:
[----:B------:R-:W-:-:S14]  /*0f80*/  DSETP.NEU.AND P0, PT, R4, RZ, PT ;  /* 0x000000ff0400722a */ /* 0x000fdc0003f0d000 */
[----:B------:R-:W0:Y:S01]  /*0f90*/  @!P0 LDC.64 R6, c[0x0][0x388] ;  /* 0x0000e200ff068b82 */ /* 0x000e220000000a00 */
[----:B------:R-:W-:Y:S02]  /*0fa0*/  @!P0 IMAD.MOV.U32 R8, RZ, RZ, 0x0 ;  /* 0x00000000ff088424 */ /* 0x000fe400078e00ff */
[----:B------:R-:W-:Y:S02]  /*0fb0*/  @!P0 IMAD.MOV.U32 R9, RZ, RZ, 0x40590000 ;  /* 0x40590000ff098424 */ /* 0x000fe400078e00ff */
[----:B0-----:R-:W-:-:S05]  /*0fc0*/  @!P0 IMAD.WIDE R6, R0, 0x8, R6 ;  /* 0x0000000800068825 */ /* 0x001fca00078e0206 */
[----:B------:R0:W-:Y:S01]  /*0fd0*/  @!P0 STG.E.64 desc[UR10][R6.64], R8 ;  /* 0x0000000806008986 */ /* 0x0001e2000c101b0a */
[----:B------:R-:W-:Y:S05]  /*0fe0*/  @!P0 EXIT ;  /* 0x000000000000894d */ /* 0x000fea0003800000 */
[----:B0-----:R-:W0:Y:S01]  /*0ff0*/  MUFU.RCP64H R7, R5 ;  /* 0x0000000500077308 */ /* 0x001e220000001800 */
[----:B------:R-:W-:Y:S01]  /*1000*/  IMAD.MOV.U32 R6, RZ, RZ, 0x1 ;  /* 0x00000001ff067424 */ /* 0x000fe200078e00ff */
[----:B------:R-:W-:Y:S01]  /*1010*/  FSETP.GEU.AND P1, PT, |R3|, 6.5827683646048100446e-37, PT ;  /* 0x036000000300780b */ /* 0x000fe20003f2e200 */
[----:B------:R-:W-:Y:S04]  /*1020*/  BSSY.RECONVERGENT B0, `(.L_x_9) ;  /* 0x0000014000007945 */ /* 0x000fe80003800200 */
[----:B0-----:R-:W-:-:S08]  /*1030*/  DFMA R8, R6, -R4, 1 ;  /* 0x3ff000000608742b */ /* 0x001fd00000000804 */
[----:B------:R-:W-:-:S08]  /*1040*/  DFMA R8, R8, R8, R8 ;  /* 0x000000080808722b */ /* 0x000fd00000000008 */
[----:B------:R-:W-:-:S08]  /*1050*/  DFMA R8, R6, R8, R6 ;  /* 0x000000080608722b */ /* 0x000fd00000000006 */
[----:B------:R-:W-:-:S08]  /*1060*/  DFMA R6, R8, -R4, 1 ;  /* 0x3ff000000806742b */ /* 0x000fd00000000804 */
[----:B------:R-:W-:-:S08]  /*1070*/  DFMA R6, R8, R6, R8 ;  /* 0x000000060806722b */ /* 0x000fd00000000008 */
[----:B------:R-:W-:-:S08]  /*1080*/  DMUL R8, R6, R2 ;  /* 0x0000000206087228 */ /* 0x000fd00000000000 */
[----:B------:R-:W-:-:S08]  /*1090*/  DFMA R10, R8, -R4, R2 ;  /* 0x80000004080a722b */ /* 0x000fd00000000002 */
        /* <DEDUP_REMOVED lines=10> */
[----:B------:R-:W-:Y:S02]  /*1140*/  IMAD.MOV.U32 R6, RZ, RZ, R4 ;  /* 0x000000ffff067224 */ /* 0x000fe400078e0004 */
[----:B------:R-:W-:-:S07]  /*1150*/  IMAD.MOV.U32 R7, RZ, RZ, R5 ;  /* 0x000000ffff077224 */ /* 0x000fce00078e0005 */
.L_x_10:
[----:B------:R-:W-:Y:S05]  /*1160*/  BSYNC.RECONVERGENT B0 ;  /* 0x0000000000007941 */ /* 0x000fea0003800200 */
.L_x_9:
[----:B------:R-:W-:Y:S01]  /*1170*/  DADD R8, R6, 1 ;  /* 0x3ff0000006087429 */ /* 0x000fe20000000000 */
[----:B------:R-:W-:Y:S01]  /*1180*/  IMAD.MOV.U32 R2, RZ, RZ, 0x1 ;  /* 0x00000001ff027424 */ /* 0x000fe200078e00ff */
[----:B------:R-:W-:Y:S04]  /*1190*/  BSSY.RECONVERGENT B0, `(.L_x_11) ;  /* 0x0000015000007945 */ /* 0x000fe80003800200 */
[----:B------:R-:W0:Y:S02]  /*11a0*/  MUFU.RCP64H R3, R9 ;  /* 0x0000000900037308 */ /* 0x000e240000001800 */
[----:B0-----:R-:W-:-:S08]  /*11b0*/  DFMA R4, -R8, R2, 1 ;  /* 0x3ff000000804742b */ /* 0x001fd00000000102 */
[----:B------:R-:W-:-:S08]  /*11c0*/  DFMA R4, R4, R4, R4 ;  /* 0x000000040404722b */ /* 0x000fd00000000004 */
[----:B------:R-:W-:-:S08]  /*11d0*/  DFMA R4, R2, R4, R2 ;  /* 0x000000040204722b */ /* 0x000fd00000000002 */
[----:B------:R-:W-:-:S08]  /*11e0*/  DFMA R2, -R8, R4, 1 ;  /* 0x3ff000000802742b */ /* 0x000fd00000000104 */
[----:B------:R-:W-:-:S08]  /*11f0*/  DFMA R2, R4, R2, R4 ;  /* 0x000000020402722b */ /* 0x000fd00000000004 */
[----:B------:R-:W-:-:S08]  /*1200*/  DMUL R4, R2, 100 ;  /* 0x4059000002047828 */ /* 0x000fd00000000000 */
[----:B------:R-:W-:-:S08]  /*1210*/  DFMA R6, -R8, R4, 100 ;  /* 0x405900000806742b */ /* 0x000fd00000000104 */
[----:B------:R-:W-:-:S10]  /*1220*/  DFMA R2, R2, R6, R4 ;  /* 0x000000060202722b */ /* 0x000fd40000000004 */
[----:B------:R-:W-:-:S05]  /*1230*/  FFMA R4, RZ, R9, R3 ;  /* 0x00000009ff047223 */ /* 0x000fca0000000003 */
[----:B------:R-:W-:-:S13]  /*1240*/  FSETP.GT.AND P0, PT, |R4|, 1.469367938527859385e-39, PT ;  /* 0x001000000400780b */ /* 0x000fda0003f04200 */
[----:B------:R-:W-:Y:S05]  /*1250*/  @P0 BRA `(.L_x_12) ;  /* 0x0000000000200947 */ /* 0x000fea0003800000 */
[----:B------:R-:W-:Y:S01]  /*1260*/  IMAD.MOV.U32 R10, RZ, RZ, R8 ;  /* 0x000000ffff0a7224 */ /* 0x000fe200078e0008 */
[----:B------:R-:W-:Y:S01]  /*1270*/  MOV R16, 0x12c0 ;  /* 0x000012c000107802 */ /* 0x000fe20000000f00 */
[----:B------:R-:W-:Y:S02]  /*1280*/  IMAD.MOV.U32 R11, RZ, RZ, R9 ;  /* 0x000000ffff0b7224 */ /* 0x000fe400078e0009 */
[----:B------:R-:W-:Y:S02]  /*1290*/  IMAD.MOV.U32 R12, RZ, RZ, RZ ;  /* 0x000000ffff0c7224 */ /* 0x000fe400078e00ff */
[----:B------:R-:W-:-:S07]  /*12a0*/  IMAD.MOV.U32 R13, RZ, RZ, 0x40590000 ;  /* 0x40590000ff0d7424 */ /* 0x000fce00078e00ff */
[----:B------:R-:W-:Y:S05]  /*12b0*/  CALL.REL.NOINC `($__internal_0_$__cuda_sm20_div_rn_f64_full) ;  /* 0x0000000000207944 */ /* 0x000fea0003c00000 */
[----:B------:R-:W-:Y:S02]  /*12c0*/  IMAD.MOV.U32 R2, RZ, RZ, R4 ;  /* 0x000000ffff027224 */ /* 0x000fe400078e0004 */
[----:B------:R-:W-:-:S07]  /*12d0*/  IMAD.MOV.U32 R3, RZ, RZ, R5 ;  /* 0x000000ffff037224 */ /* 0x000fce00078e0005 */
.L_x_12:
[----:B------:R-:W-:Y:S05]  /*12e0*/  BSYNC.RECONVERGENT B0 ;  /* 0x0000000000007941 */ /* 0x000fea0003800200 */
.L_x_11:
[----:B------:R-:W0:Y:S01]  /*12f0*/  LDC.64 R4, c[0x0][0x388] ;  /* 0x0000e200ff047b82 */ /* 0x000e220000000a00 */
[----:B------:R-:W-:Y:S01]  /*1300*/  DADD R2, -R2, 100 ;  /* 0x4059000002027429 */ /* 0x000fe20000000100 */
[----:B0-----:R-:W-:-:S06]  /*1310*/  IMAD.WIDE R4, R0, 0x8, R4 ;  /* 0x0000000800047825 */ /* 0x001fcc00078e0204 */
[----:B------:R-:W-:Y:S01]  /*1320*/  STG.E.64 desc[UR10][R4.64], R2 ;  /* 0x0000000204007986 */ /* 0x000fe2000c101b0a */
[----:B------:R-:W-:Y:S05]  /*1330*/  EXIT ;  /* 0x000000000000794d */ /* 0x000fea0003800000 */
        .weak           $__internal_0_$__cuda_sm20_div_rn_f64_full
        .type           $__internal_0_$__cuda_sm20_div_rn_f64_full,@function
        .size           $__internal_0_$__cuda_sm20_div_rn_f64_full,(.L_x_59 - $__internal_0_$__cuda_sm20_div_rn_f64_full)
$__internal_0_$__cuda_sm20_div_rn_f64_full:
[C---:B------:R-:W-:Y:S01]  /*1340*/  FSETP.GEU.AND P0, PT, |R11|.reuse, 1.469367938527859385e-39, PT ;  /* 0x001000000b00780b */ /* 0x040fe20003f0e200 */
[----:B------:R-:W-:Y:S01]  /*1350*/  IMAD.MOV.U32 R20, RZ, RZ, 0x1 ;  /* 0x00000001ff147424 */ /* 0x000fe200078e00ff */
[----:B------:R-:W-:Y:S01]  /*1360*/  LOP3.LUT R4, R11, 0x800fffff, RZ, 0xc0, !PT ;  /* 0x800fffff0b047812 */ /* 0x000fe200078ec0ff */
[----:B------:R-:W-:Y:S01]  /*1370*/  BSSY.RECONVERGENT B1, `(.L_x_13) ;  /* 0x0000054000017945 */ /* 0x000fe20003800200 */
[C---:B------:R-:W-:Y:S02]  /*1380*/  FSETP.GEU.AND P2, PT, |R13|.reuse, 1.469367938527859385e-39, PT ;  /* 0x001000000d00780b */ /* 0x040fe40003f4e200 */
[----:B------:R-:W-:Y:S01]  /*1390*/  LOP3.LUT R5, R4, 0x3ff00000, RZ, 0xfc, !PT ;  /* 0x3ff0000004057812 */ /* 0x000fe200078efcff */
[----:B------:R-:W-:Y:S01]  /*13a0*/  IMAD.MOV.U32 R4, RZ, RZ, R10 ;  /* 0x000000ffff047224 */ /* 0x000fe200078e000a */
[----:B------:R-:W-:Y:S02]  /*13b0*/  LOP3.LUT R17, R13, 0x7ff00000, RZ, 0xc0, !PT ;  /* 0x7ff000000d117812 */ /* 0x000fe400078ec0ff */
[----:B------:R-:W-:-:S03]  /*13c0*/  LOP3.LUT R26, R11, 0x7ff00000, RZ, 0xc0, !PT ;  /* 0x7ff000000b1a7812 */ /* 0x000fc600078ec0ff */
[----:B------:R-:W-:Y:S01]  /*13d0*/  @!P0 DMUL R4, R10, 8.98846567431157953865e+307 ;  /* 0x7fe000000a048828 */ /* 0x000fe20000000000 */
[----:B------:R-:W-:-:S03]  /*13e0*/  ISETP.GE.U32.AND P1, PT, R17, R26, PT ;  /* 0x0000001a1100720c */ /* 0x000fc60003f26070 */
[----:B------:R-:W-:Y:S01]  /*13f0*/  @!P2 LOP3.LUT R18, R11, 0x7ff00000, RZ, 0xc0, !PT ;  /* 0x7ff000000b12a812 */ /* 0x000fe200078ec0ff */
[----:B------:R-:W-:Y:S01]  /*1400*/  @!P2 IMAD.MOV.U32 R24, RZ, RZ, RZ ;  /* 0x000000ffff18a224 */ /* 0x000fe200078e00ff */
[----:B------:R-:W0:Y:S02]  /*1410*/  MUFU.RCP64H R21, R5 ;  /* 0x0000000500157308 */ /* 0x000e240000001800 */
[----:B------:R-:W-:Y:S01]  /*1420*/  @!P2 ISETP.GE.U32.AND P3, PT, R17, R18, PT ;  /* 0x000000121100a20c */ /* 0x000fe20003f66070 */
[----:B------:R-:W-:Y:S01]  /*1430*/  IMAD.MOV.U32 R18, RZ, RZ, 0x1ca00000 ;  /* 0x1ca00000ff127424 */ /* 0x000fe200078e00ff */
[----:B------:R-:W-:-:S04]  /*1440*/  @!P0 LOP3.LUT R26, R5, 0x7ff00000, RZ, 0xc0, !PT ;  /* 0x7ff00000051a8812 */ /* 0x000fc800078ec0ff */
[----:B------:R-:W-:-:S04]  /*1450*/  @!P2 SEL R19, R18, 0x63400000, !P3 ;  /* 0x634000001213a807 */ /* 0x000fc80005800000 */
[----:B------:R-:W-:-:S04]  /*1460*/  @!P2 LOP3.LUT R19, R19, 0x80000000, R13, 0xf8, !PT ;  /* 0x800000001313a812 */ /* 0x000fc800078ef80d */
[----:B------:R-:W-:Y:S01]  /*1470*/  @!P2 LOP3.LUT R25, R19, 0x100000, RZ, 0xfc, !PT ;  /* 0x001000001319a812 */ /* 0x000fe200078efcff */
[----:B0-----:R-:W-:Y:S01]  /*1480*/  DFMA R14, R20, -R4, 1 ;  /* 0x3ff00000140e742b */ /* 0x001fe20000000804 */
[----:B------:R-:W-:-:S07]  /*1490*/  IMAD.MOV.U32 R19, RZ, RZ, R17 ;  /* 0x000000ffff137224 */ /* 0x000fce00078e0011 */
[----:B------:R-:W-:-:S08]  /*14a0*/  DFMA R14, R14, R14, R14 ;  /* 0x0000000e0e0e722b */ /* 0x000fd0000000000e */
[----:B------:R-:W-:Y:S01]  /*14b0*/  DFMA R20, R20, R14, R20 ;  /* 0x0000000e1414722b */ /* 0x000fe20000000014 */
[----:B------:R-:W-:Y:S01]  /*14c0*/  SEL R15, R18, 0x63400000, !P1 ;  /* 0x63400000120f7807 */ /* 0x000fe20004800000 */
[----:B------:R-:W-:-:S03]  /*14d0*/  IMAD.MOV.U32 R14, RZ, RZ, R12 ;  /* 0x000000ffff0e7224 */ /* 0x000fc600078e000c */
[----:B------:R-:W-:-:S03]  /*14e0*/  LOP3.LUT R15, R15, 0x800fffff, R13, 0xf8, !PT ;  /* 0x800fffff0f0f7812 */ /* 0x000fc600078ef80d */
[----:B------:R-:W-:-:S03]  /*14f0*/  DFMA R22, R20, -R4, 1 ;  /* 0x3ff000001416742b */ /* 0x000fc60000000804 */
[----:B------:R-:W-:-:S05]  /*1500*/  @!P2 DFMA R14, R14, 2, -R24 ;  /* 0x400000000e0ea82b */ /* 0x000fca0000000818 */
[----:B------:R-:W-:-:S05]  /*1510*/  DFMA R22, R20, R22, R20 ;  /* 0x000000161416722b */ /* 0x000fca0000000014 */
[----:B------:R-:W-:-:S03]  /*1520*/  @!P2 LOP3.LUT R19, R15, 0x7ff00000, RZ, 0xc0, !PT ;  /* 0x7ff000000f13a812 */ /* 0x000fc600078ec0ff */
[----:B------:R-:W-:Y:S02]  /*1530*/  DMUL R20, R22, R14 ;  /* 0x0000000e16147228 */ /* 0x000fe40000000000 */
[----:B------:R-:W-:-:S05]  /*1540*/  VIADD R27, R19, 0xffffffff ;  /* 0xffffffff131b7836 */ /* 0x000fca0000000000 */
[----:B------:R-:W-:Y:S01]  /*1550*/  ISETP.GT.U32.AND P0, PT, R27, 0x7feffffe, PT ;  /* 0x7feffffe1b00780c */ /* 0x000fe20003f04070 */
[----:B------:R-:W-:Y:S01]  /*1560*/  VIADD R27, R26, 0xffffffff ;  /* 0xffffffff1a1b7836 */ /* 0x000fe20000000000 */
[----:B------:R-:W-:-:S04]  /*1570*/  DFMA R24, R20, -R4, R14 ;  /* 0x800000041418722b */ /* 0x000fc8000000000e */
[----:B------:R-:W-:-:S04]  /*1580*/  ISETP.GT.U32.OR P0, PT, R27, 0x7feffffe, P0 ;  /* 0x7feffffe1b00780c */ /* 0x000fc80000704470 */
[----:B------:R-:W-:-:S09]  /*1590*/  DFMA R24, R22, R24, R20 ;  /* 0x000000181618722b */ /* 0x000fd20000000014 */
[----:B------:R-:W-:Y:S05]  /*15a0*/  @P0 BRA `(.L_x_14) ;  /* 0x00000000006c0947 */ /* 0x000fea0003800000 */
[----:B------:R-:W-:-:S04]  /*15b0*/  LOP3.LUT R20, R11, 0x7ff00000, RZ, 0xc0, !PT ;  /* 0x7ff000000b147812 */ /* 0x000fc800078ec0ff */
[CC--:B------:R-:W-:Y:S02]  /*15c0*/  VIADDMNMX R12, R17.reuse, -R20.reuse, 0xb9600000, !PT ;  /* 0xb9600000110c7446 */ /* 0x0c0fe40007800914 */
[----:B------:R-:W-:Y:S02]  /*15d0*/  ISETP.GE.U32.AND P0, PT, R17, R20, PT ;  /* 0x000000141100720c */ /* 0x000fe40003f06070 */
[----:B------:R-:W-:Y:S02]  /*15e0*/  VIMNMX R12, PT, PT, R12, 0x46a00000, PT ;  /* 0x46a000000c0c7848 */ /* 0x000fe40003fe0100 */
[----:B------:R-:W-:Y:S01]  /*15f0*/  SEL R13, R18, 0x63400000, !P0 ;  /* 0x63400000120d7807 */ /* 0x000fe20004000000 */
[----:B------:R-:W-:-:S04]  /*1600*/  IMAD.MOV.U32 R18, RZ, RZ, RZ ;  /* 0x000000ffff127224 */ /* 0x000fc800078e00ff */
[----:B------:R-:W-:-:S04]  /*1610*/  IMAD.IADD R12, R12, 0x1, -R13 ;  /* 0x000000010c0c7824 */ /* 0x000fc800078e0a0d */
[----:B------:R-:W-:-:S06]  /*1620*/  VIADD R19, R12, 0x7fe00000 ;  /* 0x7fe000000c137836 */ /* 0x000fcc0000000000 */
[----:B------:R-:W-:-:S10]  /*1630*/  DMUL R20, R24, R18 ;  /* 0x0000001218147228 */ /* 0x000fd40000000000 */
[----:B------:R-:W-:-:S13]  /*1640*/  FSETP.GTU.AND P0, PT, |R21|, 1.469367938527859385e-39, PT ;  /* 0x001000001500780b */ /* 0x000fda0003f0c200 */
[----:B------:R-:W-:Y:S05]  /*1650*/  @P0 BRA `(.L_x_15) ;  /* 0x0000000000940947 */ /* 0x000fea0003800000 */
[----:B------:R-:W-:Y:S01]  /*1660*/  DFMA R4, R24, -R4, R14 ;  /* 0x800000041804722b */ /* 0x000fe2000000000e */
[----:B------:R-:W-:-:S09]  /*1670*/  IMAD.MOV.U32 R18, RZ, RZ, RZ ;  /* 0x000000ffff127224 */ /* 0x000fd200078e00ff */
[C---:B------:R-:W-:Y:S02]  /*1680*/  FSETP.NEU.AND P0, PT, R5.reuse, RZ, PT ;  /* 0x000000ff0500720b */ /* 0x040fe40003f0d000 */
[----:B------:R-:W-:-:S04]  /*1690*/  LOP3.LUT R11, R5, 0x80000000, R11, 0x48, !PT ;  /* 0x80000000050b7812 */ /* 0x000fc800078e480b */
[----:B------:R-:W-:-:S07]  /*16a0*/  LOP3.LUT R19, R11, R19, RZ, 0xfc, !PT ;  /* 0x000000130b137212 */ /* 0x000fce00078efcff */
[----:B------:R-:W-:Y:S05]  /*16b0*/  @!P0 BRA `(.L_x_15) ;  /* 0x00000000007c8947 */ /* 0x000fea0003800000 */
[----:B------:R-:W-:Y:S01]  /*16c0*/  IMAD.MOV R5, RZ, RZ, -R12 ;  /* 0x000000ffff057224 */ /* 0x000fe200078e0a0c */
[----:B------:R-:W-:Y:S01]  /*16d0*/  DMUL.RP R18, R24, R18 ;  /* 0x0000001218127228 */ /* 0x000fe20000008000 */
[----:B------:R-:W-:-:S06]  /*16e0*/  IMAD.MOV.U32 R4, RZ, RZ, RZ ;  /* 0x000000ffff047224 */ /* 0x000fcc00078e00ff */
[----:B------:R-:W-:-:S03]  /*16f0*/  DFMA R4, R20, -R4, R24 ;  /* 0x800000041404722b */ /* 0x000fc60000000018 */
[----:B------:R-:W-:-:S03]  /*1700*/  LOP3.LUT R11, R19, R11, RZ, 0x3c, !PT ;  /* 0x0000000b130b7212 */ /* 0x000fc600078e3cff */
[----:B------:R-:W-:-:S04]  /*1710*/  IADD3 R4, PT, PT, -R12, -0x43300000, RZ ;  /* 0xbcd000000c047810 */ /* 0x000fc80007ffe1ff */
[----:B------:R-:W-:-:S04]  /*1720*/  FSETP.NEU.AND P0, PT, |R5|, R4, PT ;  /* 0x000000040500720b */ /* 0x000fc80003f0d200 */
[----:B------:R-:W-:Y:S02]  /*1730*/  FSEL R20, R18, R20, !P0 ;  /* 0x0000001412147208 */ /* 0x000fe40004000000 */
[----:B------:R-:W-:Y:S01]  /*1740*/  FSEL R21, R11, R21, !P0 ;  /* 0x000000150b157208 */ /* 0x000fe20004000000 */
[----:B------:R-:W-:Y:S06]  /*1750*/  BRA `(.L_x_15) ;  /* 0x0000000000547947 */ /* 0x000fec0003800000 */
.L_x_14:
[----:B------:R-:W-:-:S14]  /*1760*/  DSETP.NAN.AND P0, PT, R12, R12, PT ;  /* 0x0000000c0c00722a */ /* 0x000fdc0003f08000 */
[----:B------:R-:W-:Y:S05]  /*1770*/  @P0 BRA `(.L_x_16) ;  /* 0x0000000000440947 */ /* 0x000fea0003800000 */
[----:B------:R-:W-:-:S14]  /*1780*/  DSETP.NAN.AND P0, PT, R10, R10, PT ;  /* 0x0000000a0a00722a */ /* 0x000fdc0003f08000 */
[----:B------:R-:W-:Y:S05]  /*1790*/  @P0 BRA `(.L_x_17) ;  /* 0x0000000000300947 */ /* 0x000fea0003800000 */
[----:B------:R-:W-:Y:S01]  /*17a0*/  ISETP.NE.AND P0, PT, R19, R26, PT ;  /* 0x0000001a1300720c */ /* 0x000fe20003f05270 */
[----:B------:R-:W-:Y:S02]  /*17b0*/  IMAD.MOV.U32 R20, RZ, RZ, 0x0 ;  /* 0x00000000ff147424 */ /* 0x000fe400078e00ff */
[----:B------:R-:W-:-:S10]  /*17c0*/  IMAD.MOV.U32 R21, RZ, RZ, -0x80000 ;  /* 0xfff80000ff157424 */ /* 0x000fd400078e00ff */
[----:B------:R-:W-:Y:S05]  /*17d0*/  @!P0 BRA `(.L_x_15) ;  /* 0x0000000000348947 */ /* 0x000fea0003800000 */
[----:B------:R-:W-:Y:S02]  /*17e0*/  ISETP.NE.AND P0, PT, R19, 0x7ff00000, PT ;  /* 0x7ff000001300780c */ /* 0x000fe40003f05270 */
[----:B------:R-:W-:Y:S02]  /*17f0*/  LOP3.LUT R21, R13, 0x80000000, R11, 0x48, !PT ;  /* 0x800000000d157812 */ /* 0x000fe400078e480b */
[----:B------:R-:W-:-:S13]  /*1800*/  ISETP.EQ.OR P0, PT, R26, RZ, !P0 ;  /* 0x000000ff1a00720c */ /* 0x000fda0004702670 */
[----:B------:R-:W-:Y:S01]  /*1810*/  @P0 LOP3.LUT R4, R21, 0x7ff00000, RZ, 0xfc, !PT ;  /* 0x7ff0000015040812 */ /* 0x000fe200078efcff */
[----:B------:R-:W-:Y:S02]  /*1820*/  @!P0 IMAD.MOV.U32 R20, RZ, RZ, RZ ;  /* 0x000000ffff148224 */ /* 0x000fe400078e00ff */
[----:B------:R-:W-:Y:S02]  /*1830*/  @P0 IMAD.MOV.U32 R20, RZ, RZ, RZ ;  /* 0x000000ffff140224 */ /* 0x000fe400078e00ff */
[----:B------:R-:W-:Y:S01]  /*1840*/  @P0 IMAD.MOV.U32 R21, RZ, RZ, R4 ;  /* 0x000000ffff150224 */ /* 0x000fe200078e0004 */
[----:B------:R-:W-:Y:S06]  /*1850*/  BRA `(.L_x_15) ;  /* 0x0000000000147947 */ /* 0x000fec0003800000 */
.L_x_17:
[----:B------:R-:W-:Y:S01]  /*1860*/  LOP3.LUT R21, R11, 0x80000, RZ, 0xfc, !PT ;  /* 0x000800000b157812 */ /* 0x000fe200078efcff */
[----:B------:R-:W-:Y:S01]  /*1870*/  IMAD.MOV.U32 R20, RZ, RZ, R10 ;  /* 0x000000ffff147224 */ /* 0x000fe200078e000a */
[----:B------:R-:W-:Y:S06]  /*1880*/  BRA `(.L_x_15) ;  /* 0x0000000000087947 */ /* 0x000fec0003800000 */
.L_x_16:
[----:B------:R-:W-:Y:S01]  /*1890*/  LOP3.LUT R21, R13, 0x80000, RZ, 0xfc, !PT ;  /* 0x000800000d157812 */ /* 0x000fe200078efcff */
[----:B------:R-:W-:-:S07]  /*18a0*/  IMAD.MOV.U32 R20, RZ, RZ, R12 ;  /* 0x000000ffff147224 */ /* 0x000fce00078e000c */
.L_x_15:
[----:B------:R-:W-:Y:S05]  /*18b0*/  BSYNC.RECONVERGENT B1 ;  /* 0x0000000000017941 */ /* 0x000fea0003800200 */
.L_x_13:
[----:B------:R-:W-:Y:S02]  /*18c0*/  IMAD.MOV.U32 R17, RZ, RZ, 0x0 ;  /* 0x00000000ff117424 */ /* 0x000fe400078e00ff */
[----:B------:R-:W-:Y:S02]  /*18d0*/  IMAD.MOV.U32 R4, RZ, RZ, R20 ;  /* 0x000000ffff047224 */ /* 0x000fe400078e0014 */
[----:B------:R-:W-:Y:S01]  /*18e0*/  IMAD.MOV.U32 R5, RZ, RZ, R21 ;  /* 0x000000ffff057224 */ /* 0x000fe200078e0015 */
[----:B------:R-:W-:Y:S06]  /*18f0*/  RET.REL.NODEC R16 `(rsi_kernel) ;  /* 0xffffffe410c07950 */ /* 0x000fec0003c3ffff */
.L_x_18:
[----:B------:R-:W-:-:S00]  /*1900*/  BRA `(.L_x_18) ;  /* 0xfffffffc00fc7947 */ /* 0x000fc0000383ffff */
[----:B------:R-:W-:-:S00]  /*1910*/  NOP ;  /* 0x0000000000007918 */ /* 0x000fc00000000000 */
        /* <DEDUP_REMOVED lines=14> */
.L_x_59:


//--------------------- .text.bollinger_bands_kernel --------------------------
	.section	.text.bollinger_bands_kernel,"ax",@progbits
	.align	128
        .global         bollinger_bands_kernel
        .type           bollinger_bands_kernel,@function
        .size           bollinger_bands_kernel,(.L_x_61 - bollinger_bands_kernel)
        .other          bollinger_bands_kernel,@"STO_CUDA_ENTRY STV_DEFAULT"
bollinger_bands_kernel:
.text.bollinger_bands_kernel:
[----:B------:R-:W-:Y:S01]  /*0000*/  LDC R1, c[0x0][0x37c] ;  /* 0x0000df00ff017b82 */ /* 0x000fe20000000800 */
[----:B------:R-:W0:Y:S07]  /*0010*/  S2R R0, SR_TID.X ;  /* 0x0000000000007919 */ /* 0x000e2e0000002100 */
[----:B------:R-:W1:Y:S01]  /*0020*/  S2UR UR4, SR_CTAID.X ;  /* 0x00000000000479c3 */ /* 0x000e620000002500 */
[----:B------:R-:W1:Y:S01]  /*0030*/  LDCU UR5, c[0x0][0x360] ;  /* 0x00006c00ff0577ac */ /* 0x000e620008000800 */
[----:B------:R-:W2:Y:S01]  /*0040*/  LDCU UR6, c[0x0][0x3b0] ;  /* 0x00007600ff0677ac */ /* 0x000ea20008000800 */
[----:B------:R-:W2:Y:S01]  /*0050*/  LDCU UR11, c[0x0][0x3a0] ;  /* 0x00007400ff0b77ac */ /* 0x000ea20008000800 */
[----:B-1----:R-:W-:-:S02]  /*0060*/  UIMAD UR4, UR4, UR5, URZ ;  /* 0x00000005040472a4 */ /* 0x002fc4000f8e02ff */
[----:B--2---:R-:W-:-:S04]  /*0070*/  UIADD3 UR5, UPT, UPT, UR6, -UR11, URZ ;  /* 0x8000000b06057290 */ /* 0x004fc8000fffe0ff */
[----:B0-----:R-:W-:-:S05]  /*0080*/  VIADD R2, R0, UR4 ;  /* 0x0000000400027c36 */ /* 0x001fca0008000000 */
[----:B------:R-:W-:-:S13]  /*0090*/  ISETP.GT.AND P0, PT, R2, UR5, PT ;  /* 0x0000000502007c0c */ /* 0x000fda000bf04270 */
[----:B------:R-:W-:Y:S05]  /*00a0*/  @P0 EXIT ;  /* 0x000000000000094d */ /* 0x000fea0003800000 */
[----:B------:R-:W-:Y:S01]  /*00b0*/  UISETP.GE.AND UP0, UPT, UR11, 0x1, UPT ;  /* 0x000000010b00788c */ /* 0x000fe2000bf06270 */
[----:B------:R-:W-:Y:S02]  /*00c0*/  CS2R R22, SRZ ;  /* 0x0000000000167805 */ /* 0x000fe4000001ff00 */
[----:B------:R-:W-:Y:S01]  /*00d0*/  CS2R R26, SRZ ;  /* 0x00000000001a7805 */ /* 0x000fe2000001ff00 */
[----:B------:R-:W0:Y:S05]  /*00e0*/  LDCU.64 UR12, c[0x0][0x358] ;  /* 0x00006b00ff0c77ac */ /* 0x000e2a0008000a00 */
[----:B------:R-:W-:Y:S05]  /*00f0*/  BRA.U !UP0, `(.L_x_19) ;  /* 0x0000000908207547 */ /* 0x000fea000b800000 */
[----:B------:R-:W-:Y:S01]  /*0100*/  UISETP.GE.U32.AND UP1, UPT, UR11, 0x10, UPT ;  /* 0x000000100b00788c */ /* 0x000fe2000bf26070 */
[----:B------:R-:W-:Y:S01]  /*0110*/  IMAD.MOV.U32 R29, RZ, RZ, RZ ;  /* 0x000000ffff1d7224 */ /* 0x000fe200078e00ff */
[----:B------:R-:W-:Y:S01]  /*0120*/  ULOP3.LUT UR8, UR11, 0xf, URZ, 0xc0, !UPT ;  /* 0x0000000f0b087892 */ /* 0x000fe2000f8ec0ff */
[----:B------:R-:W-:Y:S02]  /*0130*/  CS2R R26, SRZ ;  /* 0x00000000001a7805 */ /* 0x000fe4000001ff00 */
[----:B------:R-:W-:Y:S01]  /*0140*/  CS2R R22, SRZ ;  /* 0x0000000000167805 */ /* 0x000fe2000001ff00 */
[----:B------:R-:W-:-:S03]  /*0150*/  UISETP.NE.AND UP0, UPT, UR8, URZ, UPT ;  /* 0x000000ff0800728c */ /* 0x000fc6000bf05270 */
[----:B------:R-:W-:Y:S08]  /*0160*/  BRA.U !UP1, `(.L_x_20) ;  /* 0x0000000109fc7547 */ /* 0x000ff0000b800000 */
[----:B------:R-:W1:Y:S01]  /*0170*/  LDCU.64 UR6, c[0x0][0x380] ;  /* 0x00007000ff0677ac */ /* 0x000e620008000a00 */
[----:B------:R-:W-:Y:S01]  /*0180*/  IMAD.MOV.U32 R3, RZ, RZ, R2 ;  /* 0x000000ffff037224 */ /* 0x000fe200078e0002 */
[----:B------:R-:W-:Y:S01]  /*0190*/  CS2R R26, SRZ ;  /* 0x00000000001a7805 */ /* 0x000fe2000001ff00 */
[----:B------:R-:W-:-:S04]  /*01a0*/  ULOP3.LUT UR9, UR11, 0x7ffffff0, URZ, 0xc0, !UPT ;  /* 0x7ffffff00b097892 */ /* 0x000fc8000f8ec0ff */
[----:B------:R-:W-:Y:S02]  /*01b0*/  UIADD3 UR10, UPT, UPT, -UR9, URZ, URZ ;  /* 0x000000ff090a7290 */ /* 0x000fe4000fffe1ff */
[----:B------:R-:W-:Y:S01]  /*01c0*/  IMAD.U32 R29, RZ, RZ, UR9 ;  /* 0x00000009ff1d7e24 */ /* 0x000fe2000f8e00ff */
[----:B-1----:R-:W-:-:S04]  /*01d0*/  UIADD3 UR5, UP1, UPT, UR6, 0x40, URZ ;  /* 0x0000004006057890 */ /* 0x002fc8000ff3e0ff */
[----:B------:R-:W-:-:S12]  /*01e0*/  UIADD3.X UR6, UPT, UPT, URZ, UR7, URZ, UP1, !UPT ;  /* 0x00000007ff067290 */ /* 0x000fd80008ffe4ff */
.L_x_21:
[----:B------:R-:W-:Y:S01]  /*01f0*/  MOV R25, UR6 ;  /* 0x0000000600197c02 */ /* 0x000fe20008000f00 */
[----:B------:R-:W-:-:S04]  /*0200*/  IMAD.U32 R24, RZ, RZ, UR5 ;  /* 0x00000005ff187e24 */ /* 0x000fc8000f8e00ff */
[----:B------:R-:W-:-:S05]  /*0210*/  IMAD.WIDE R24, R3, 0x8, R24 ;  /* 0x0000000803187825 */ /* 0x000fca00078e0218 */
[----:B0-----:R-:W2:Y:S04]  /*0220*/  LDG.E.64 R16, desc[UR12][R24.64+-0x40] ;  /* 0xffffc00c18107981 */ /* 0x001ea8000c1e1b00 */
[----:B------:R-:W3:Y:S04]  /*0230*/  LDG.E.64 R14, desc[UR12][R24.64+-0x38] ;  /* 0xffffc80c180e7981 */ /* 0x000ee8000c1e1b00 */
[----:B------:R-:W4:Y:S04]  /*0240*/  LDG.E.64 R12, desc[UR12][R24.64+-0x30] ;  /* 0xffffd00c180c7981 */ /* 0x000f28000c1e1b00 */
[----:B------:R-:W5:Y:S04]  /*0250*/  LDG.E.64 R10, desc[UR12][R24.64+-0x28] ;  /* 0xffffd80c180a7981 */ /* 0x000f68000c1e1b00 */
[----:B------:R-:W5:Y:S04]  /*0260*/  LDG.E.64 R8, desc[UR12][R24.64+-0x20] ;  /* 0xffffe00c18087981 */ /* 0x000f68000c1e1b00 */
[----:B------:R-:W5:Y:S04]  /*0270*/  LDG.E.64 R6, desc[UR12][R24.64+-0x18] ;  /* 0xffffe80c18067981 */ /* 0x000f68000c1e1b00 */
[----:B------:R-:W5:Y:S04]  /*0280*/  LDG.E.64 R4, desc[UR12][R24.64+-0x10] ;  /* 0xfffff00c18047981 */ /* 0x000f68000c1e1b00 */
[----:B------:R-:W5:Y:S04]  /*0290*/  LDG.E.64 R20, desc[UR12][R24.64+-0x8] ;  /* 0xfffff80c18147981 */ /* 0x000f68000c1e1b00 */
[----:B------:R-:W5:Y:S01]  /*02a0*/  LDG.E.64 R18, desc[UR12][R24.64] ;  /* 0x0000000c18127981 */ /* 0x000f62000c1e1b00 */
[----:B--2---:R-:W-:-:S02]  /*02b0*/  DADD R22, R16, R22 ;  /* 0x0000000010167229 */ /* 0x004fc40000000016 */
[----:B------:R-:W-:Y:S01]  /*02c0*/  DFMA R16, R16, R16, R26 ;  /* 0x000000101010722b */ /* 0x000fe2000000001a */
[----:B------:R-:W2:Y:S05]  /*02d0*/  LDG.E.64 R26, desc[UR12][R24.64+0x38] ;  /* 0x0000380c181a7981 */ /* 0x000eaa000c1e1b00 */
[----:B---3--:R-:W-:Y:S02]  /*02e0*/  DADD R22, R22, R14 ;  /* 0x0000000016167229 */ /* 0x008fe4000000000e */
[----:B------:R-:W-:Y:S02]  /*02f0*/  DFMA R14, R14, R14, R16 ;  /* 0x0000000e0e0e722b */ /* 0x000fe40000000010 */
[----:B------:R-:W3:Y:S04]  /*0300*/  LDG.E.64 R16, desc[UR12][R24.64+0x8] ;  /* 0x0000080c18107981 */ /* 0x000ee8000c1e1b00 */
[----:B----4-:R-:W-:-:S02]  /*0310*/  DADD R22, R22, R12 ;  /* 0x0000000016167229 */ /* 0x010fc4000000000c */
[----:B------:R-:W-:Y:S02]  /*0320*/  DFMA R12, R12, R12, R14 ;  /* 0x0000000c0c0c722b */ /* 0x000fe4000000000e */
[----:B------:R-:W4:Y:S04]  /*0330*/  LDG.E.64 R14, desc[UR12][R24.64+0x10] ;  /* 0x0000100c180e7981 */ /* 0x000f28000c1e1b00 */
[----:B-----5:R-:W-:Y:S02]  /*0340*/  DADD R22, R22, R10 ;  /* 0x0000000016167229 */ /* 0x020fe4000000000a */
[----:B------:R-:W-:Y:S02]  /*0350*/  DFMA R10, R10, R10, R12 ;  /* 0x0000000a0a0a722b */ /* 0x000fe4000000000c */
[----:B------:R-:W5:Y:S04]  /*0360*/  LDG.E.64 R12, desc[UR12][R24.64+0x18] ;  /* 0x0000180c180c7981 */ /* 0x000f68000c1e1b00 */
[----:B------:R-:W-:-:S02]  /*0370*/  DADD R22, R22, R8 ;  /* 0x0000000016167229 */ /* 0x000fc40000000008 */
[----:B------:R-:W-:Y:S02]  /*0380*/  DFMA R8, R8, R8, R10 ;  /* 0x000000080808722b */ /* 0x000fe4000000000a */
[----:B------:R-:W2:Y:S04]  /*0390*/  LDG.E.64 R10, desc[UR12][R24.64+0x20] ;  /* 0x0000200c180a7981 */ /* 0x000ea8000c1e1b00 */
[----:B------:R-:W-:Y:S02]  /*03a0*/  DADD R22, R22, R6 ;  /* 0x0000000016167229 */ /* 0x000fe40000000006 */
[----:B------:R-:W-:Y:S02]  /*03b0*/  DFMA R6, R6, R6, R8 ;  /* 0x000000060606722b */ /* 0x000fe40000000008 */
[----:B------:R-:W2:Y:S04]  /*03c0*/  LDG.E.64 R8, desc[UR12][R24.64+0x28] ;  /* 0x0000280c18087981 */ /* 0x000ea8000c1e1b00 */
[----:B------:R-:W-:-:S02]  /*03d0*/  DADD R22, R22, R4 ;  /* 0x0000000016167229 */ /* 0x000fc40000000004 */
[----:B------:R-:W-:Y:S02]  /*03e0*/  DFMA R4, R4, R4, R6 ;  /* 0x000000040404722b */ /* 0x000fe40000000006 */
[----:B------:R-:W2:Y:S04]  /*03f0*/  LDG.E.64 R6, desc[UR12][R24.64+0x30] ;  /* 0x0000300c18067981 */ /* 0x000ea8000c1e1b00 */
[----:B------:R-:W-:Y:S02]  /*0400*/  DADD R22, R22, R20 ;  /* 0x0000000016167229 */ /* 0x000fe40000000014 */
[----:B------:R-:W-:-:S06]  /*0410*/  DFMA R4, R20, R20, R4 ;  /* 0x000000141404722b */ /* 0x000fcc0000000004 */
[----:B------:R-:W-:Y:S02]  /*0420*/  DADD R22, R22, R18 ;  /* 0x0000000016167229 */ /* 0x000fe40000000012 */
[----:B------:R-:W-:Y:S01]  /*0430*/  DFMA R4, R18, R18, R4 ;  /* 0x000000121204722b */ /* 0x000fe20000000004 */
[----:B------:R-:W-:-:S04]  /*0440*/  UIADD3 UR10, UPT, UPT, UR10, 0x10, URZ ;  /* 0x000000100a0a7890 */ /* 0x000fc8000fffe0ff */
[----:B------:R-:W-:Y:S01]  /*0450*/  UISETP.NE.AND UP1, UPT, UR10, URZ, UPT ;  /* 0x000000ff0a00728c */ /* 0x000fe2000bf25270 */
[----:B------:R-:W-:Y:S01]  /*0460*/  VIADD R3, R3, 0x10 ;  /* 0x0000001003037836 */ /* 0x000fe20000000000 */
[----:B---3--:R-:W-:Y:S02]  /*0470*/  DADD R22, R22, R16 ;  /* 0x0000000016167229 */ /* 0x008fe40000000010 */
[----:B------:R-:W-:-:S06]  /*0480*/  DFMA R4, R16, R16, R4 ;  /* 0x000000101004722b */ /* 0x000fcc0000000004 */
[----:B----4-:R-:W-:Y:S02]  /*0490*/  DADD R22, R22, R14 ;  /* 0x0000000016167229 */ /* 0x010fe4000000000e */
[----:B------:R-:W-:-:S06]  /*04a0*/  DFMA R4, R14, R14, R4 ;  /* 0x0000000e0e04722b */ /* 0x000fcc0000000004 */
[----:B-----5:R-:W-:Y:S02]  /*04b0*/  DADD R22, R22, R12 ;  /* 0x0000000016167229 */ /* 0x020fe4000000000c */
[----:B------:R-:W-:-:S06]  /*04c0*/  DFMA R4, R12, R12, R4 ;  /* 0x0000000c0c04722b */ /* 0x000fcc0000000004 */
[----:B--2---:R-:W-:Y:S02]  /*04d0*/  DADD R22, R22, R10 ;  /* 0x0000000016167229 */ /* 0x004fe4000000000a */
[----:B------:R-:W-:-:S06]  /*04e0*/  DFMA R4, R10, R10, R4 ;  /* 0x0000000a0a04722b */ /* 0x000fcc0000000004 */
[----:B------:R-:W-:Y:S02]  /*04f0*/  DADD R22, R22, R8 ;  /* 0x0000000016167229 */ /* 0x000fe40000000008 */
[----:B------:R-:W-:-:S06]  /*0500*/  DFMA R4, R8, R8, R4 ;  /* 0x000000080804722b */ /* 0x000fcc0000000004 */
[----:B------:R-:W-:Y:S02]  /*0510*/  DADD R22, R22, R6 ;  /* 0x0000000016167229 */ /* 0x000fe40000000006 */
[----:B------:R-:W-:-:S06]  /*0520*/  DFMA R4, R6, R6, R4 ;  /* 0x000000060604722b */ /* 0x000fcc0000000004 */
[----:B------:R-:W-:Y:S02]  /*0530*/  DADD R22, R22, R26 ;  /* 0x0000000016167229 */ /* 0x000fe4000000001a */
[----:B------:R-:W-:Y:S01]  /*0540*/  DFMA R26, R26, R26, R4 ;  /* 0x0000001a1a1a722b */ /* 0x000fe20000000004 */
[----:B------:R-:W-:Y:S10]  /*0550*/  BRA.U UP1, `(.L_x_21) ;  /* 0xfffffffd01247547 */ /* 0x000ff4000b83ffff */
.L_x_20:
[----:B------:R-:W-:Y:S05]  /*0560*/  BRA.U !UP0, `(.L_x_19) ;  /* 0x0000000508047547 */ /* 0x000fea000b800000 */
[----:B------:R-:W-:Y:S02]  /*0570*/  UISETP.GE.U32.AND UP0, UPT, UR8, 0x8, UPT ;  /* 0x000000080800788c */ /* 0x000fe4000bf06070 */
[----:B------:R-:W-:-:S04]  /*0580*/  ULOP3.LUT UR6, UR11, 0x7, URZ, 0xc0, !UPT ;  /* 0x000000070b067892 */ /* 0x000fc8000f8ec0ff */
[----:B------:R-:W-:-:S03]  /*0590*/  UISETP.NE.AND UP1, UPT, UR6, URZ, UPT ;  /* 0x000000ff0600728c */ /* 0x000fc6000bf25270 */
[----:B------:R-:W-:Y:S08]  /*05a0*/  BRA.U !UP0, `(.L_x_22) ;  /* 0x0000000108707547 */ /* 0x000ff0000b800000 */
[----:B------:R-:W1:Y:S01]  /*05b0*/  LDC.64 R20, c[0x0][0x380] ;  /* 0x0000e000ff147b82 */ /* 0x000e620000000a00 */
[----:B------:R-:W-:-:S04]  /*05c0*/  IMAD.IADD R3, R2, 0x1, R29 ;  /* 0x0000000102037824 */ /* 0x000fc800078e021d */
[----:B-1----:R-:W-:-:S05]  /*05d0*/  IMAD.WIDE R20, R3, 0x8, R20 ;  /* 0x0000000803147825 */ /* 0x002fca00078e0214 */
[----:B0-----:R-:W2:Y:S04]  /*05e0*/  LDG.E.64 R16, desc[UR12][R20.64] ;  /* 0x0000000c14107981 */ /* 0x001ea8000c1e1b00 */
[----:B------:R-:W3:Y:S04]  /*05f0*/  LDG.E.64 R14, desc[UR12][R20.64+0x8] ;  /* 0x0000080c140e7981 */ /* 0x000ee8000c1e1b00 */
[----:B------:R-:W4:Y:S04]  /*0600*/  LDG.E.64 R12, desc[UR12][R20.64+0x10] ;  /* 0x0000100c140c7981 */ /* 0x000f28000c1e1b00 */
[----:B------:R-:W5:Y:S04]  /*0610*/  LDG.E.64 R10, desc[UR12][R20.64+0x18] ;  /* 0x0000180c140a7981 */ /* 0x000f68000c1e1b00 */
[----:B------:R-:W5:Y:S04]  /*0620*/  LDG.E.64 R8, desc[UR12][R20.64+0x20] ;  /* 0x0000200c14087981 */ /* 0x000f68000c1e1b00 */
[----:B------:R-:W5:Y:S04]  /*0630*/  LDG.E.64 R6, desc[UR12][R20.64+0x28] ;  /* 0x0000280c14067981 */ /* 0x000f68000c1e1b00 */
[----:B------:R-:W5:Y:S04]  /*0640*/  LDG.E.64 R4, desc[UR12][R20.64+0x30] ;  /* 0x0000300c14047981 */ /* 0x000f68000c1e1b00 */
[----:B------:R-:W5:Y:S01]  /*0650*/  LDG.E.64 R18, desc[UR12][R20.64+0x38] ;  /* 0x0000380c14127981 */ /* 0x000f62000c1e1b00 */
[----:B------:R-:W-:Y:S01]  /*0660*/  VIADD R29, R29, 0x8 ;  /* 0x000000081d1d7836 */ /* 0x000fe20000000000 */
[----:B--2---:R-:W-:-:S02]  /*0670*/  DADD R22, R22, R16 ;  /* 0x0000000016167229 */ /* 0x004fc40000000010 */
[----:B------:R-:W-:-:S06]  /*0680*/  DFMA R16, R16, R16, R26 ;  /* 0x000000101010722b */ /* 0x000fcc000000001a */
[----:B---3--:R-:W-:Y:S02]  /*0690*/  DADD R22, R22, R14 ;  /* 0x0000000016167229 */ /* 0x008fe4000000000e */
[----:B------:R-:W-:-:S06]  /*06a0*/  DFMA R16, R14, R14, R16 ;  /* 0x0000000e0e10722b */ /* 0x000fcc0000000010 */
[----:B----4-:R-:W-:Y:S02]  /*06b0*/  DADD R22, R22, R12 ;  /* 0x0000000016167229 */ /* 0x010fe4000000000c */
[----:B------:R-:W-:-:S06]  /*06c0*/  DFMA R16, R12, R12, R16 ;  /* 0x0000000c0c10722b */ /* 0x000fcc0000000010 */
[----:B-----5:R-:W-:Y:S02]  /*06d0*/  DADD R22, R22, R10 ;  /* 0x0000000016167229 */ /* 0x020fe4000000000a */
[----:B------:R-:W-:-:S06]  /*06e0*/  DFMA R16, R10, R10, R16 ;  /* 0x0000000a0a10722b */ /* 0x000fcc0000000010 */
[----:B------:R-:W-:Y:S02]  /*06f0*/  DADD R22, R22, R8 ;  /* 0x0000000016167229 */ /* 0x000fe40000000008 */
[----:B------:R-:W-:-:S06]  /*0700*/  DFMA R16, R8, R8, R16 ;  /* 0x000000080810722b */ /* 0x000fcc0000000010 */
[----:B------:R-:W-:Y:S02]  /*0710*/  DADD R22, R22, R6 ;  /* 0x0000000016167229 */ /* 0x000fe40000000006 */
[----:B------:R-:W-:-:S06]  /*0720*/  DFMA R16, R6, R6, R16 ;  /* 0x000000060610722b */ /* 0x000fcc0000000010 */
[----:B------:R-:W-:Y:S02]  /*0730*/  DADD R22, R22, R4 ;  /* 0x0000000016167229 */ /* 0x000fe40000000004 */
[----:B------:R-:W-:-:S06]  /*0740*/  DFMA R16, R4, R4, R16 ;  /* 0x000000040410722b */ /* 0x000fcc0000000010 */
[----:B------:R-:W-:Y:S02]  /*0750*/  DADD R22, R22, R18 ;  /* 0x0000000016167229 */ /* 0x000fe40000000012 */
[----:B------:R-:W-:-:S11]  /*0760*/  DFMA R26, R18, R18, R16 ;  /* 0x00000012121a722b */ /* 0x000fd60000000010 */
.L_x_22:
        /* <DEDUP_REMOVED lines=20> */
[----:B------:R-:W-:-:S11]  /*08b0*/  DFMA R26, R6, R6, R10 ;  /* 0x00000006061a722b */ /* 0x000fd6000000000a */
.L_x_23:
[----:B------:R-:W-:Y:S05]  /*08c0*/  BRA.U !UP1, `(.L_x_19) ;  /* 0x00000001092c7547 */ /* 0x000fea000b800000 */
[----:B------:R-:W1:Y:S01]  /*08d0*/  LDC.64 R6, c[0x0][0x380] ;  /* 0x0000e000ff067b82 */ /* 0x000e620000000a00 */
[----:B------:R-:W-:Y:S01]  /*08e0*/  IADD3 R29, PT, PT, R0, UR4, R29 ;  /* 0x00000004001d7c10 */ /* 0x000fe2000fffe01d */
[----:B------:R-:W-:-:S12]  /*08f0*/  UIADD3 UR5, UPT, UPT, -UR5, URZ, URZ ;  /* 0x000000ff05057290 */ /* 0x000fd8000fffe1ff */
.L_x_24:
[----:B-1----:R-:W-:-:S06]  /*0900*/  IMAD.WIDE R4, R29, 0x8, R6 ;  /* 0x000000081d047825 */ /* 0x002fcc00078e0206 */
[----:B0-----:R-:W2:Y:S01]  /*0910*/  LDG.E.64 R4, desc[UR12][R4.64] ;  /* 0x0000000c04047981 */ /* 0x001ea2000c1e1b00 */
[----:B------:R-:W-:Y:S01]  /*0920*/  UIADD3 UR5, UPT, UPT, UR5, 0x1, URZ ;  /* 0x0000000105057890 */ /* 0x000fe2000fffe0ff */
[----:B------:R-:W-:-:S03]  /*0930*/  IADD3 R29, PT, PT, R29, 0x1, RZ ;  /* 0x000000011d1d7810 */ /* 0x000fc60007ffe0ff */
[----:B------:R-:W-:Y:S01]  /*0940*/  UISETP.NE.AND UP0, UPT, UR5, URZ, UPT ;  /* 0x000000ff0500728c */ /* 0x000fe2000bf05270 */
[C---:B--2---:R-:W-:Y:S02]  /*0950*/  DADD R22, R4.reuse, R22 ;  /* 0x0000000004167229 */ /* 0x044fe40000000016 */
[----:B------:R-:W-:-:S06]  /*0960*/  DFMA R26, R4, R4, R26 ;  /* 0x00000004041a722b */ /* 0x000fcc000000001a */
[----:B------:R-:W-:Y:S05]  /*0970*/  BRA.U UP0, `(.L_x_24) ;  /* 0xfffffffd00e07547 */ /* 0x000fea000b83ffff */
.L_x_19:
        /* <DEDUP_REMOVED lines=21> */
[----:B0-----:R-:W-:Y:S05]  /*0ad0*/  CALL.REL.NOINC `($__internal_1_$__cuda_sm20_div_rn_f64_full) ;  /* 0x00000004005c7944 */ /* 0x001fea0003c00000 */
[----:B------:R-:W-:Y:S01]  /*0ae0*/  MOV R4, R16 ;  /* 0x0000001000047202 */ /* 0x000fe20000000f00 */
[----:B------:R-:W-:-:S07]  /*0af0*/  IMAD.MOV.U32 R5, RZ, RZ, R17 ;  /* 0x000000ffff057224 */ /* 0x000fce00078e0011 */
.L_x_26:
[----:B0-----:R-:W-:Y:S05]  /*0b00*/  BSYNC.RECONVERGENT B0 ;  /* 0x0000000000007941 */ /* 0x001fea0003800200 */
.L_x_25:
[----:B------:R-:W0:Y:S01]  /*0b10*/  MUFU.RCP64H R7, R13 ;  /* 0x0000000d00077308 */ /* 0x000e220000001800 */
[----:B------:R-:W-:Y:S01]  /*0b20*/  IMAD.MOV.U32 R6, RZ, RZ, 0x1 ;  /* 0x00000001ff067424 */ /* 0x000fe200078e00ff */
[----:B------:R-:W-:Y:S01]  /*0b30*/  DMUL R22, R22, R22 ;  /* 0x0000001616167228 */ /* 0x000fe20000000000 */
[----:B------:R-:W-:Y:S09]  /*0b40*/  BSSY.RECONVERGENT B0, `(.L_x_27) ;  /* 0x0000015000007945 */ /* 0x000ff20003800200 */
[----:B------:R-:W-:Y:S01]  /*0b50*/  FSETP.GEU.AND P1, PT, |R23|, 6.5827683646048100446e-37, PT ;  /* 0x036000001700780b */ /* 0x000fe20003f2e200 */
        /* <DEDUP_REMOVED lines=12> */
[----:B------:R-:W-:Y:S01]  /*0c20*/  MOV R9, R13 ;  /* 0x0000000d00097202 */ /* 0x000fe20000000f00 */
[----:B------:R-:W-:Y:S01]  /*0c30*/  IMAD.MOV.U32 R7, RZ, RZ, R23 ;  /* 0x000000ffff077224 */ /* 0x000fe200078e0017 */
[----:B------:R-:W-:Y:S01]  /*0c40*/  MOV R0, 0xc70 ;  /* 0x00000c7000007802 */ /* 0x000fe20000000f00 */
[----:B------:R-:W-:-:S07]  /*0c50*/  IMAD.MOV.U32 R8, RZ, RZ, R12 ;  /* 0x000000ffff087224 */ /* 0x000fce00078e000c */
[----:B------:R-:W-:Y:S05]  /*0c60*/  CALL.REL.NOINC `($__internal_1_$__cuda_sm20_div_rn_f64_full) ;  /* 0x0000000000f87944 */ /* 0x000fea0003c00000 */
[----:B------:R-:W-:Y:S02]  /*0c70*/  IMAD.MOV.U32 R6, RZ, RZ, R16 ;  /* 0x000000ffff067224 */ /* 0x000fe400078e0010 */
[----:B------:R-:W-:-:S07]  /*0c80*/  IMAD.MOV.U32 R7, RZ, RZ, R17 ;  /* 0x000000ffff077224 */ /* 0x000fce00078e0011 */
.L_x_28:
[----:B------:R-:W-:Y:S05]  /*0c90*/  BSYNC.RECONVERGENT B0 ;  /* 0x0000000000007941 */ /* 0x000fea0003800200 */
.L_x_27:
[----:B------:R-:W0:Y:S01]  /*0ca0*/  LDCU UR4, c[0x0][0x3a0] ;  /* 0x00007400ff0477ac */ /* 0x000e220008000800 */
[----:B------:R-:W-:Y:S01]  /*0cb0*/  IMAD.MOV.U32 R10, RZ, RZ, 0x1 ;  /* 0x00000001ff0a7424 */ /* 0x000fe200078e00ff */
[----:B------:R-:W-:Y:S01]  /*0cc0*/  DADD R26, -R6, R26 ;  /* 0x00000000061a7229 */ /* 0x000fe2000000011a */
[----:B------:R-:W-:Y:S09]  /*0cd0*/  BSSY.RECONVERGENT B0, `(.L_x_29) ;  /* 0x0000016000007945 */ /* 0x000ff20003800200 */
[----:B------:R-:W-:Y:S01]  /*0ce0*/  FSETP.GEU.AND P1, PT, |R27|, 6.5827683646048100446e-37, PT ;  /* 0x036000001b00780b */ /* 0x000fe20003f2e200 */
[----:B0-----:R-:W-:-:S09]  /*0cf0*/  UIADD3 UR4, UPT, UPT, UR4, -0x1, URZ ;  /* 0xffffffff04047890 */ /* 0x001fd2000fffe0ff */
[----:B------:R-:W0:Y:S08]  /*0d00*/  I2F.F64 R8, UR4 ;  /* 0x0000000400087d12 */ /* 0x000e300008201c00 */
[----:B0-----:R-:W0:Y:S02]  /*0d10*/  MUFU.RCP64H R11, R9 ;  /* 0x00000009000b7308 */ /* 0x001e240000001800 */
        /* <DEDUP_REMOVED lines=13> */
[----:B------:R-:W-:-:S07]  /*0df0*/  IMAD.MOV.U32 R7, RZ, RZ, R27 ;  /* 0x000000ffff077224 */ /* 0x000fce00078e001b */
[----:B------:R-:W-:Y:S05]  /*0e00*/  CALL.REL.NOINC `($__internal_1_$__cuda_sm20_div_rn_f64_full) ;  /* 0x0000000000907944 */ /* 0x000fea0003c00000 */
[----:B------:R-:W-:Y:S01]  /*0e10*/  MOV R6, R16 ;  /* 0x0000001000067202 */ /* 0x000fe20000000f00 */
[----:B------:R-:W-:-:S07]  /*0e20*/  IMAD.MOV.U32 R7, RZ, RZ, R17 ;  /* 0x000000ffff077224 */ /* 0x000fce00078e0011 */
.L_x_30:
[----:B------:R-:W-:Y:S05]  /*0e30*/  BSYNC.RECONVERGENT B0 ;  /* 0x0000000000007941 */ /* 0x000fea0003800200 */
.L_x_29:
[----:B------:R-:W0:Y:S01]  /*0e40*/  MUFU.RSQ64H R9, R7 ;  /* 0x0000000700097308 */ /* 0x000e220000001c00 */
[----:B------:R-:W-:Y:S01]  /*0e50*/  VIADD R8, R7, 0xfcb00000 ;  /* 0xfcb0000007087836 */ /* 0x000fe20000000000 */
[----:B------:R-:W-:Y:S01]  /*0e60*/  BSSY.RECONVERGENT B0, `(.L_x_31) ;  /* 0x0000011000007945 */ /* 0x000fe20003800200 */
[----:B------:R-:W-:Y:S02]  /*0e70*/  IMAD.MOV.U32 R12, RZ, RZ, 0x0 ;  /* 0x00000000ff0c7424 */ /* 0x000fe400078e00ff */
[----:B------:R-:W-:Y:S01]  /*0e80*/  IMAD.MOV.U32 R13, RZ, RZ, 0x3fd80000 ;  /* 0x3fd80000ff0d7424 */ /* 0x000fe200078e00ff */
[----:B------:R-:W-:Y:S01]  /*0e90*/  ISETP.GE.U32.AND P0, PT, R8, 0x7ca00000, PT ;  /* 0x7ca000000800780c */ /* 0x000fe20003f06070 */
[----:B0-----:R-:W-:-:S08]  /*0ea0*/  DMUL R10, R8, R8 ;  /* 0x00000008080a7228 */ /* 0x001fd00000000000 */
[----:B------:R-:W-:-:S08]  /*0eb0*/  DFMA R10, -R10, R6, 1 ;  /* 0x3ff000000a0a742b */ /* 0x000fd00000000106 */
[----:B------:R-:W-:Y:S02]  /*0ec0*/  DFMA R12, R10, R12, 0.5 ;  /* 0x3fe000000a0c742b */ /* 0x000fe4000000000c */
[----:B------:R-:W-:-:S08]  /*0ed0*/  DMUL R10, R8, R10 ;  /* 0x0000000a080a7228 */ /* 0x000fd00000000000 */
[----:B------:R-:W-:-:S08]  /*0ee0*/  DFMA R16, R12, R10, R8 ;  /* 0x0000000a0c10722b */ /* 0x000fd00000000008 */
[----:B------:R-:W-:Y:S02]  /*0ef0*/  DMUL R10, R16, R6 ;  /* 0x00000006100a7228 */ /* 0x000fe40000000000 */
[----:B------:R-:W-:Y:S01]  /*0f00*/  VIADD R15, R17, 0xfff00000 ;  /* 0xfff00000110f7836 */ /* 0x000fe20000000000 */
[----:B------:R-:W-:-:S05]  /*0f10*/  MOV R14, R16 ;  /* 0x00000010000e7202 */ /* 0x000fca0000000f00 */
[----:B------:R-:W-:-:S08]  /*0f20*/  DFMA R18, R10, -R10, R6 ;  /* 0x8000000a0a12722b */ /* 0x000fd00000000006 */
[----:B------:R-:W-:Y:S01]  /*0f30*/  DFMA R12, R18, R14, R10 ;  /* 0x0000000e120c722b */ /* 0x000fe2000000000a */
[----:B------:R-:W-:Y:S10]  /*0f40*/  @!P0 BRA `(.L_x_32) ;  /* 0x0000000000088947 */ /* 0x000ff40003800000 */
[----:B------:R-:W-:-:S07]  /*0f50*/  MOV R0, 0xf70 ;  /* 0x00000f7000007802 */ /* 0x000fce0000000f00 */
[----:B------:R-:W-:Y:S05]  /*0f60*/  CALL.REL.NOINC `($__internal_2_$__cuda_sm20_dsqrt_rn_f64_mediumpath_v1) ;  /* 0x0000000400a47944 */ /* 0x000fea0003c00000 */
.L_x_32:
[----:B------:R-:W-:Y:S05]  /*0f70*/  BSYNC.RECONVERGENT B0 ;  /* 0x0000000000007941 */ /* 0x000fea0003800200 */
.L_x_31:
[----:B------:R-:W0:Y:S01]  /*0f80*/  LDC.64 R6, c[0x0][0x390] ;  /* 0x0000e400ff067b82 */ /* 0x000e220000000a00 */
[----:B------:R-:W1:Y:S07]  /*0f90*/  LDCU.64 UR4, c[0x0][0x3a8] ;  /* 0x00007500ff0477ac */ /* 0x000e6e0008000a00 */
[----:B------:R-:W2:Y:S08]  /*0fa0*/  LDC.64 R10, c[0x0][0x388] ;  /* 0x0000e200ff0a7b82 */ /* 0x000eb00000000a00 */
[----:B------:R-:W3:Y:S01]  /*0fb0*/  LDC.64 R14, c[0x0][0x398] ;  /* 0x0000e600ff0e7b82 */ /* 0x000ee20000000a00 */
[----:B-1----:R-:W-:-:S02]  /*0fc0*/  DFMA R8, R12, UR4, R4 ;  /* 0x000000040c087c2b */ /* 0x002fc40008000004 */
[----:B------:R-:W-:Y:S01]  /*0fd0*/  DFMA R12, -R12, UR4, R4 ;  /* 0x000000040c0c7c2b */ /* 0x000fe20008000104 */
[----:B0-----:R-:W-:-:S05]  /*0fe0*/  IMAD.WIDE R6, R2, 0x8, R6 ;  /* 0x0000000802067825 */ /* 0x001fca00078e0206 */
[----:B------:R-:W-:Y:S01]  /*0ff0*/  STG.E.64 desc[UR12][R6.64], R4 ;  /* 0x0000000406007986 */ /* 0x000fe2000c101b0c */
[----:B--2---:R-:W-:-:S05]  /*1000*/  IMAD.WIDE R10, R2, 0x8, R10 ;  /* 0x00000008020a7825 */ /* 0x004fca00078e020a */
[----:B------:R-:W-:Y:S01]  /*1010*/  STG.E.64 desc[UR12][R10.64], R8 ;  /* 0x000000080a007986 */ /* 0x000fe2000c101b0c */
[----:B---3--:R-:W-:-:S05]  /*1020*/  IMAD.WIDE R2, R2, 0x8, R14 ;  /* 0x0000000802027825 */ /* 0x008fca00078e020e */
[----:B------:R-:W-:Y:S01]  /*1030*/  STG.E.64 desc[UR12][R2.64], R12 ;  /* 0x0000000c02007986 */ /* 0x000fe2000c101b0c */
[----:B------:R-:W-:Y:S05]  /*1040*/  EXIT ;  /* 0x000000000000794d */ /* 0x000fea0003800000 */
        .weak           $__internal_1_$__cuda_sm20_div_rn_f64_full
        .type           $__internal_1_$__cuda_sm20_div_rn_f64_full,@function
        .size           $__internal_1_$__cuda_sm20_div_rn_f64_full,($__internal_2_$__cuda_sm20_dsqrt_rn_f64_mediumpath_v1 - $__internal_1_$__cuda_sm20_div_rn_f64_full)
$__internal_1_$__cuda_sm20_div_rn_f64_full:
[C---:B------:R-:W-:Y:S01]  /*1050*/  FSETP.GEU.AND P0, PT, |R9|.reuse, 1.469367938527859385e-39, PT ;  /* 0x001000000900780b */ /* 0x040fe20003f0e200 */
[----:B------:R-:W-:Y:S01]  /*1060*/  IMAD.MOV.U32 R16, RZ, RZ, 0x1 ;  /* 0x00000001ff107424 */ /* 0x000fe200078e00ff */
[----:B------:R-:W-:Y:S01]  /*1070*/  LOP3.LUT R10, R9, 0x800fffff, RZ, 0xc0, !PT ;  /* 0x800fffff090a7812 */ /* 0x000fe200078ec0ff */
[----:B------:R-:W-:Y:S01]  /*1080*/  IMAD.MOV.U32 R24, RZ, RZ, 0x1ca00000 ;  /* 0x1ca00000ff187424 */ /* 0x000fe200078e00ff */
[C---:B------:R-:W-:Y:S01]  /*1090*/  FSETP.GEU.AND P2, PT, |R7|.reuse, 1.469367938527859385e-39, PT ;  /* 0x001000000700780b */ /* 0x040fe20003f4e200 */
[----:B------:R-:W-:Y:S01]  /*10a0*/  BSSY.RECONVERGENT B1, `(.L_x_33) ;  /* 0x0000052000017945 */ /* 0x000fe20003800200 */
[----:B------:R-:W-:Y:S01]  /*10b0*/  LOP3.LUT R11, R10, 0x3ff00000, RZ, 0xfc, !PT ;  /* 0x3ff000000a0b7812 */ /* 0x000fe200078efcff */
[----:B------:R-:W-:Y:S01]  /*10c0*/  IMAD.MOV.U32 R10, RZ, RZ, R8 ;  /* 0x000000ffff0a7224 */ /* 0x000fe200078e0008 */
[----:B------:R-:W-:Y:S02]  /*10d0*/  LOP3.LUT R3, R7, 0x7ff00000, RZ, 0xc0, !PT ;  /* 0x7ff0000007037812 */ /* 0x000fe400078ec0ff */
[----:B------:R-:W-:-:S02]  /*10e0*/  LOP3.LUT R28, R9, 0x7ff00000, RZ, 0xc0, !PT ;  /* 0x7ff00000091c7812 */ /* 0x000fc400078ec0ff */
[----:B------:R-:W-:Y:S01]  /*10f0*/  MOV R25, R3 ;  /* 0x0000000300197202 */ /* 0x000fe20000000f00 */
[----:B------:R-:W-:Y:S01]  /*1100*/  @!P0 DMUL R10, R8, 8.98846567431157953865e+307 ;  /* 0x7fe00000080a8828 */ /* 0x000fe20000000000 */
[----:B------:R-:W-:-:S03]  /*1110*/  ISETP.GE.U32.AND P1, PT, R3, R28, PT ;  /* 0x0000001c0300720c */ /* 0x000fc60003f26070 */
[----:B------:R-:W-:Y:S02]  /*1120*/  @!P2 LOP3.LUT R18, R9, 0x7ff00000, RZ, 0xc0, !PT ;  /* 0x7ff000000912a812 */ /* 0x000fe400078ec0ff */
[----:B------:R-:W0:Y:S02]  /*1130*/  MUFU.RCP64H R17, R11 ;  /* 0x0000000b00117308 */ /* 0x000e240000001800 */
[----:B------:R-:W-:Y:S01]  /*1140*/  @!P2 ISETP.GE.U32.AND P3, PT, R3, R18, PT ;  /* 0x000000120300a20c */ /* 0x000fe20003f66070 */
[----:B------:R-:W-:Y:S01]  /*1150*/  @!P2 IMAD.MOV.U32 R18, RZ, RZ, RZ ;  /* 0x000000ffff12a224 */ /* 0x000fe200078e00ff */
[----:B------:R-:W-:Y:S02]  /*1160*/  @!P0 LOP3.LUT R28, R11, 0x7ff00000, RZ, 0xc0, !PT ;  /* 0x7ff000000b1c8812 */ /* 0x000fe400078ec0ff */
[----:B------:R-:W-:-:S03]  /*1170*/  @!P2 SEL R19, R24, 0x63400000, !P3 ;  /* 0x634000001813a807 */ /* 0x000fc60005800000 */
[----:B------:R-:W-:Y:S01]  /*1180*/  VIADD R29, R28, 0xffffffff ;  /* 0xffffffff1c1d7836 */ /* 0x000fe20000000000 */
[----:B------:R-:W-:-:S04]  /*1190*/  @!P2 LOP3.LUT R19, R19, 0x80000000, R7, 0xf8, !PT ;  /* 0x800000001313a812 */ /* 0x000fc800078ef807 */
[----:B------:R-:W-:Y:S01]  /*11a0*/  @!P2 LOP3.LUT R19, R19, 0x100000, RZ, 0xfc, !PT ;  /* 0x001000001313a812 */ /* 0x000fe200078efcff */
[----:B0-----:R-:W-:-:S08]  /*11b0*/  DFMA R14, R16, -R10, 1 ;  /* 0x3ff00000100e742b */ /* 0x001fd0000000080a */
        /* <DEDUP_REMOVED lines=12> */
[----:B------:R-:W-:-:S03]  /*1280*/  DFMA R18, R16, -R10, R14 ;  /* 0x8000000a1012722b */ /* 0x000fc6000000000e */
[----:B------:R-:W-:-:S05]  /*1290*/  ISETP.GT.U32.OR P0, PT, R29, 0x7feffffe, P0 ;  /* 0x7feffffe1d00780c */ /* 0x000fca0000704470 */
[----:B------:R-:W-:-:S08]  /*12a0*/  DFMA R18, R20, R18, R16 ;  /* 0x000000121412722b */ /* 0x000fd00000000010 */
[----:B------:R-:W-:Y:S05]  /*12b0*/  @P0 BRA `(.L_x_34) ;  /* 0x00000000006c0947 */ /* 0x000fea0003800000 */
[----:B------:R-:W-:-:S04]  /*12c0*/  LOP3.LUT R16, R9, 0x7ff00000, RZ, 0xc0, !PT ;  /* 0x7ff0000009107812 */ /* 0x000fc800078ec0ff */
[CC--:B------:R-:W-:Y:S02]  /*12d0*/  VIADDMNMX R6, R3.reuse, -R16.reuse, 0xb9600000, !PT ;  /* 0xb960000003067446 */ /* 0x0c0fe40007800910 */
[----:B------:R-:W-:Y:S02]  /*12e0*/  ISETP.GE.U32.AND P0, PT, R3, R16, PT ;  /* 0x000000100300720c */ /* 0x000fe40003f06070 */
[----:B------:R-:W-:Y:S01]  /*12f0*/  VIMNMX R3, PT, PT, R6, 0x46a00000, PT ;  /* 0x46a0000006037848 */ /* 0x000fe20003fe0100 */
[----:B------:R-:W-:Y:S01]  /*1300*/  IMAD.MOV.U32 R6, RZ, RZ, RZ ;  /* 0x000000ffff067224 */ /* 0x000fe200078e00ff */
[----:B------:R-:W-:-:S05]  /*1310*/  SEL R24, R24, 0x63400000, !P0 ;  /* 0x6340000018187807 */ /* 0x000fca0004000000 */
[----:B------:R-:W-:-:S04]  /*1320*/  IMAD.IADD R3, R3, 0x1, -R24 ;  /* 0x0000000103037824 */ /* 0x000fc800078e0a18 */
[----:B------:R-:W-:-:S06]  /*1330*/  VIADD R7, R3, 0x7fe00000 ;  /* 0x7fe0000003077836 */ /* 0x000fcc0000000000 */
[----:B------:R-:W-:-:S10]  /*1340*/  DMUL R16, R18, R6 ;  /* 0x0000000612107228 */ /* 0x000fd40000000000 */
[----:B------:R-:W-:-:S13]  /*1350*/  FSETP.GTU.AND P0, PT, |R17|, 1.469367938527859385e-39, PT ;  /* 0x001000001100780b */ /* 0x000fda0003f0c200 */
[----:B------:R-:W-:Y:S05]  /*1360*/  @P0 BRA `(.L_x_35) ;  /* 0x0000000000940947 */ /* 0x000fea0003800000 */
[----:B------:R-:W-:Y:S01]  /*1370*/  DFMA R10, R18, -R10, R14 ;  /* 0x8000000a120a722b */ /* 0x000fe2000000000e */
[----:B------:R-:W-:-:S09]  /*1380*/  MOV R6, RZ ;  /* 0x000000ff00067202 */ /* 0x000fd20000000f00 */
[C---:B------:R-:W-:Y:S02]  /*1390*/  FSETP.NEU.AND P0, PT, R11.reuse, RZ, PT ;  /* 0x000000ff0b00720b */ /* 0x040fe40003f0d000 */
[----:B------:R-:W-:-:S04]  /*13a0*/  LOP3.LUT R15, R11, 0x80000000, R9, 0x48, !PT ;  /* 0x800000000b0f7812 */ /* 0x000fc800078e4809 */
[----:B------:R-:W-:-:S07]  /*13b0*/  LOP3.LUT R7, R15, R7, RZ, 0xfc, !PT ;  /* 0x000000070f077212 */ /* 0x000fce00078efcff */
[----:B------:R-:W-:Y:S05]  /*13c0*/  @!P0 BRA `(.L_x_35) ;  /* 0x00000000007c8947 */ /* 0x000fea0003800000 */
[----:B------:R-:W-:Y:S01]  /*13d0*/  IMAD.MOV R9, RZ, RZ, -R3 ;  /* 0x000000ffff097224 */ /* 0x000fe200078e0a03 */
[----:B------:R-:W-:Y:S01]  /*13e0*/  DMUL.RP R6, R18, R6 ;  /* 0x0000000612067228 */ /* 0x000fe20000008000 */
[----:B------:R-:W-:Y:S01]  /*13f0*/  IMAD.MOV.U32 R8, RZ, RZ, RZ ;  /* 0x000000ffff087224 */ /* 0x000fe200078e00ff */
[----:B------:R-:W-:-:S05]  /*1400*/  IADD3 R3, PT, PT, -R3, -0x43300000, RZ ;  /* 0xbcd0000003037810 */ /* 0x000fca0007ffe1ff */
[----:B------:R-:W-:-:S03]  /*1410*/  DFMA R8, R16, -R8, R18 ;  /* 0x800000081008722b */ /* 0x000fc60000000012 */
[----:B------:R-:W-:-:S07]  /*1420*/  LOP3.LUT R15, R7, R15, RZ, 0x3c, !PT ;  /* 0x0000000f070f7212 */ /* 0x000fce00078e3cff */
[----:B------:R-:W-:-:S04]  /*1430*/  FSETP.NEU.AND P0, PT, |R9|, R3, PT ;  /* 0x000000030900720b */ /* 0x000fc80003f0d200 */
[----:B------:R-:W-:Y:S02]  /*1440*/  FSEL R16, R6, R16, !P0 ;  /* 0x0000001006107208 */ /* 0x000fe40004000000 */
[----:B------:R-:W-:Y:S01]  /*1450*/  FSEL R17, R15, R17, !P0 ;  /* 0x000000110f117208 */ /* 0x000fe20004000000 */
[----:B------:R-:W-:Y:S06]  /*1460*/  BRA `(.L_x_35) ;  /* 0x0000000000547947 */ /* 0x000fec0003800000 */
.L_x_34:
        /* <DEDUP_REMOVED lines=11> */
[----:B------:R-:W-:Y:S02]  /*1520*/  @P0 LOP3.LUT R3, R17, 0x7ff00000, RZ, 0xfc, !PT ;  /* 0x7ff0000011030812 */ /* 0x000fe400078efcff */
[----:B------:R-:W-:Y:S01]  /*1530*/  @!P0 MOV R16, RZ ;  /* 0x000000ff00108202 */ /* 0x000fe20000000f00 */
[----:B------:R-:W-:Y:S02]  /*1540*/  @P0 IMAD.MOV.U32 R16, RZ, RZ, RZ ;  /* 0x000000ffff100224 */ /* 0x000fe400078e00ff */
[----:B------:R-:W-:Y:S01]  /*1550*/  @P0 IMAD.MOV.U32 R17, RZ, RZ, R3 ;  /* 0x000000ffff110224 */ /* 0x000fe200078e0003 */
[----:B------:R-:W-:Y:S06]  /*1560*/  BRA `(.L_x_35) ;  /* 0x0000000000147947 */ /* 0x000fec0003800000 */
.L_x_37:
[----:B------:R-:W-:Y:S01]  /*1570*/  LOP3.LUT R17, R9, 0x80000, RZ, 0xfc, !PT ;  /* 0x0008000009117812 */ /* 0x000fe200078efcff */
[----:B------:R-:W-:Y:S01]  /*1580*/  IMAD.MOV.U32 R16, RZ, RZ, R8 ;  /* 0x000000ffff107224 */ /* 0x000fe200078e0008 */
[----:B------:R-:W-:Y:S06]  /*1590*/  BRA `(.L_x_35) ;  /* 0x0000000000087947 */ /* 0x000fec0003800000 */
.L_x_36:
[----:B------:R-:W-:Y:S01]  /*15a0*/  LOP3.LUT R17, R7, 0x80000, RZ, 0xfc, !PT ;  /* 0x0008000007117812 */ /* 0x000fe200078efcff */
[----:B------:R-:W-:-:S07]  /*15b0*/  IMAD.MOV.U32 R16, RZ, RZ, R6 ;  /* 0x000000ffff107224 */ /* 0x000fce00078e0006 */
.L_x_35:
[----:B------:R-:W-:Y:S05]  /*15c0*/  BSYNC.RECONVERGENT B1 ;  /* 0x0000000000017941 */ /* 0x000fea0003800200 */
.L_x_33:
[----:B------:R-:W-:Y:S01]  /*15d0*/  MOV R6, R0 ;  /* 0x0000000000067202 */ /* 0x000fe20000000f00 */
[----:B------:R-:W-:-:S04]  /*15e0*/  IMAD.MOV.U32 R7, RZ, RZ, 0x0 ;  /* 0x00000000ff077424 */ /* 0x000fc800078e00ff */
[----:B------:R-:W-:Y:S05]  /*15f0*/  RET.REL.NODEC R6 `(bollinger_bands_kernel) ;  /* 0xffffffe806807950 */ /* 0x000fea0003c3ffff */
        .weak           $__internal_2_$__cuda_sm20_dsqrt_rn_f64_mediumpath_v1
        .type           $__internal_2_$__cuda_sm20_dsqrt_rn_f64_mediumpath_v1,@function
        .size           $__internal_2_$__cuda_sm20_dsqrt_rn_f64_mediumpath_v1,(.L_x_61 - $__internal_2_$__cuda_sm20_dsqrt_rn_f64_mediumpath_v1)
$__internal_2_$__cuda_sm20_dsqrt_rn_f64_mediumpath_v1:
[----:B------:R-:W-:Y:S01]  /*1600*/  ISETP.GE.U32.AND P0, PT, R8, -0x3400000, PT ;  /* 0xfcc000000800780c */ /* 0x000fe20003f06070 */
[----:B------:R-:W-:Y:S01]  /*1610*/  BSSY.RECONVERGENT B1, `(.L_x_38) ;  /* 0x0000028000017945 */ /* 0x000fe20003800200 */
[----:B------:R-:W-:Y:S01]  /*1620*/  IMAD.MOV.U32 R8, RZ, RZ, R6 ;  /* 0x000000ffff087224 */ /* 0x000fe200078e0006 */
[----:B------:R-:W-:Y:S01]  /*1630*/  MOV R6, R18 ;  /* 0x0000001200067202 */ /* 0x000fe20000000f00 */
[----:B------:R-:W-:Y:S02]  /*1640*/  IMAD.MOV.U32 R9, RZ, RZ, R7 ;  /* 0x000000ffff097224 */ /* 0x000fe400078e0007 */
[----:B------:R-:W-:Y:S02]  /*1650*/  IMAD.MOV.U32 R14, RZ, RZ, R16 ;  /* 0x000000ffff0e7224 */ /* 0x000fe400078e0010 */
[----:B------:R-:W-:-:S05]  /*1660*/  IMAD.MOV.U32 R7, RZ, RZ, R19 ;  /* 0x000000ffff077224 */ /* 0x000fca00078e0013 */
[----:B------:R-:W-:Y:S05]  /*1670*/  @!P0 BRA `(.L_x_39) ;  /* 0x0000000000208947 */ /* 0x000fea0003800000 */
[----:B------:R-:W-:-:S10]  /*1680*/  DFMA.RM R6, R6, R14, R10 ;  /* 0x0000000e0606722b */ /* 0x000fd4000000400a */
[----:B------:R-:W-:-:S05]  /*1690*/  IADD3 R10, P0, PT, R6, 0x1, RZ ;  /* 0x00000001060a7810 */ /* 0x000fca0007f1e0ff */
[----:B------:R-:W-:-:S06]  /*16a0*/  IMAD.X R11, RZ, RZ, R7, P0 ;  /* 0x000000ffff0b7224 */ /* 0x000fcc00000e0607 */
[----:B------:R-:W-:-:S08]  /*16b0*/  DFMA.RP R8, -R6, R10, R8 ;  /* 0x0000000a0608722b */ /* 0x000fd00000008108 */
[----:B------:R-:W-:-:S06]  /*16c0*/  DSETP.GT.AND P0, PT, R8, RZ, PT ;  /* 0x000000ff0800722a */ /* 0x000fcc0003f04000 */
[----:B------:R-:W-:Y:S02]  /*16d0*/  FSEL R6, R10, R6, P0 ;  /* 0x000000060a067208 */ /* 0x000fe40000000000 */
[----:B------:R-:W-:Y:S01]  /*16e0*/  FSEL R7, R11, R7, P0 ;  /* 0x000000070b077208 */ /* 0x000fe20000000000 */
[----:B------:R-:W-:Y:S06]  /*16f0*/  BRA `(.L_x_40) ;  /* 0x0000000000647947 */ /* 0x000fec0003800000 */
.L_x_39:
[----:B------:R-:W-:-:S14]  /*1700*/  DSETP.NE.AND P0, PT, R8, RZ, PT ;  /* 0x000000ff0800722a */ /* 0x000fdc0003f05000 */
[----:B------:R-:W-:Y:S05]  /*1710*/  @!P0 BRA `(.L_x_41) ;  /* 0x0000000000588947 */ /* 0x000fea0003800000 */
[----:B------:R-:W-:-:S13]  /*1720*/  ISETP.GE.AND P0, PT, R9, RZ, PT ;  /* 0x000000ff0900720c */ /* 0x000fda0003f06270 */
[----:B------:R-:W-:Y:S02]  /*1730*/  @!P0 IMAD.MOV.U32 R6, RZ, RZ, 0x0 ;  /* 0x00000000ff068424 */ /* 0x000fe400078e00ff */
[----:B------:R-:W-:Y:S01]  /*1740*/  @!P0 IMAD.MOV.U32 R7, RZ, RZ, -0x80000 ;  /* 0xfff80000ff078424 */ /* 0x000fe200078e00ff */
[----:B------:R-:W-:Y:S06]  /*1750*/  @!P0 BRA `(.L_x_40) ;  /* 0x00000000004c8947 */ /* 0x000fec0003800000 */
[----:B------:R-:W-:-:S13]  /*1760*/  ISETP.GT.AND P0, PT, R9, 0x7fefffff, PT ;  /* 0x7fefffff0900780c */ /* 0x000fda0003f04270 */
[----:B------:R-:W-:Y:S05]  /*1770*/  @P0 BRA `(.L_x_41) ;  /* 0x0000000000400947 */ /* 0x000fea0003800000 */
[----:B------:R-:W-:Y:S01]  /*1780*/  DMUL R6, R8, 8.11296384146066816958e+31 ;  /* 0x4690000008067828 */ /* 0x000fe20000000000 */
[----:B------:R-:W-:Y:S01]  /*1790*/  IMAD.MOV.U32 R12, RZ, RZ, 0x0 ;  /* 0x00000000ff0c7424 */ /* 0x000fe200078e00ff */
[----:B------:R-:W-:Y:S01]  /*17a0*/  MOV R8, RZ ;  /* 0x000000ff00087202 */ /* 0x000fe20000000f00 */
[----:B------:R-:W-:-:S03]  /*17b0*/  IMAD.MOV.U32 R13, RZ, RZ, 0x3fd80000 ;  /* 0x3fd80000ff0d7424 */ /* 0x000fc600078e00ff */
[----:B------:R-:W0:Y:S02]  /*17c0*/  MUFU.RSQ64H R9, R7 ;  /* 0x0000000700097308 */ /* 0x000e240000001c00 */
[----:B0-----:R-:W-:-:S08]  /*17d0*/  DMUL R10, R8, R8 ;  /* 0x00000008080a7228 */ /* 0x001fd00000000000 */
[----:B------:R-:W-:-:S08]  /*17e0*/  DFMA R10, R6, -R10, 1 ;  /* 0x3ff00000060a742b */ /* 0x000fd0000000080a */
[----:B------:R-:W-:Y:S02]  /*17f0*/  DFMA R12, R10, R12, 0.5 ;  /* 0x3fe000000a0c742b */ /* 0x000fe4000000000c */
[----:B------:R-:W-:-:S08]  /*1800*/  DMUL R10, R8, R10 ;  /* 0x0000000a080a7228 */ /* 0x000fd00000000000 */
[----:B------:R-:W-:-:S08]  /*1810*/  DFMA R10, R12, R10, R8 ;  /* 0x0000000a0c0a722b */ /* 0x000fd00000000008 */
[----:B------:R-:W-:Y:S02]  /*1820*/  DMUL R8, R6, R10 ;  /* 0x0000000a06087228 */ /* 0x000fe40000000000 */
[----:B------:R-:W-:-:S06]  /*1830*/  VIADD R11, R11, 0xfff00000 ;  /* 0xfff000000b0b7836 */ /* 0x000fcc0000000000 */
[----:B------:R-:W-:-:S08]  /*1840*/  DFMA R12, R8, -R8, R6 ;  /* 0x80000008080c722b */ /* 0x000fd00000000006 */
[----:B------:R-:W-:-:S10]  /*1850*/  DFMA R6, R10, R12, R8 ;  /* 0x0000000c0a06722b */ /* 0x000fd40000000008 */
[----:B------:R-:W-:Y:S01]  /*1860*/  VIADD R7, R7, 0xfcb00000 ;  /* 0xfcb0000007077836 */ /* 0x000fe20000000000 */
[----:B------:R-:W-:Y:S06]  /*1870*/  BRA `(.L_x_40) ;  /* 0x0000000000047947 */ /* 0x000fec0003800000 */
.L_x_41:
[----:B------:R-:W-:-:S11]  /*1880*/  DADD R6, R8, R8 ;  /* 0x0000000008067229 */ /* 0x000fd60000000008 */
.L_x_40:
[----:B------:R-:W-:Y:S05]  /*1890*/  BSYNC.RECONVERGENT B1 ;  /* 0x0000000000017941 */ /* 0x000fea0003800200 */
.L_x_38:
[----:B------:R-:W-:Y:S01]  /*18a0*/  MOV R12, R6 ;  /* 0x00000006000c7202 */ /* 0x000fe20000000f00 */
[----:B------:R-:W-:Y:S02]  /*18b0*/  IMAD.MOV.U32 R13, RZ, RZ, R7 ;  /* 0x000000ffff0d7224 */ /* 0x000fe400078e0007 */
[----:B------:R-:W-:Y:S02]  /*18c0*/  IMAD.MOV.U32 R6, RZ, RZ, R0 ;  /* 0x000000ffff067224 */ /* 0x000fe400078e0000 */
[----:B------:R-:W-:-:S04]  /*18d0*/  IMAD.MOV.U32 R7, RZ, RZ, 0x0 ;  /* 0x00000000ff077424 */ /* 0x000fc800078e00ff */
[----:B------:R-:W-:Y:S05]  /*18e0*/  RET.REL.NODEC R6 `(bollinger_bands_kernel) ;  /* 0xffffffe406c47950 */ /* 0x000fea0003c3ffff */
.L_x_42:
        /* <DEDUP_REMOVED lines=9> */
.L_x_61:


//--------------------- .text.exponential_moving_average_kernel --------------------------
	.section	.text.exponential_moving_average_kernel,"ax",@progbits
	.align	128
        .global         exponential_moving_average_kernel
        .type           exponential_moving_average_kernel,@function
        .size           exponential_moving_average_kernel,(.L_x_65 - exponential_moving_average_kernel)
        .other          exponential_moving_average_kernel,@"STO_CUDA_ENTRY STV_DEFAULT"
exponential_moving_average_kernel:
.text.exponential_moving_average_kernel:
[----:B------:R-:W-:Y:S01]  /*0000*/  LDC R1, c[0x0][0x37c] ;  /* 0x0000df00ff017b82 */ /* 0x000fe20000000800 */
[----:B------:R-:W0:Y:S07]  /*0010*/  S2R R0, SR_TID.X ;  /* 0x0000000000007919 */ /* 0x000e2e0000002100 */
[----:B------:R-:W0:Y:S01]  /*0020*/  S2UR UR4, SR_CTAID.X ;  /* 0x00000000000479c3 */ /* 0x000e220000002500 */
[----:B------:R-:W1:Y:S07]  /*0030*/  LDCU UR5, c[0x0][0x398] ;  /* 0x00007300ff0577ac */ /* 0x000e6e0008000800 */
[----:B------:R-:W0:Y:S02]  /*0040*/  LDC R5, c[0x0][0x360] ;  /* 0x0000d800ff057b82 */ /* 0x000e240000000800 */
[----:B0-----:R-:W-:-:S05]  /*0050*/  IMAD R5, R5, UR4, R0 ;  /* 0x0000000405057c24 */ /* 0x001fca000f8e0200 */
[----:B-1----:R-:W-:-:S13]  /*0060*/  ISETP.GE.AND P0, PT, R5, UR5, PT ;  /* 0x0000000505007c0c */ /* 0x002fda000bf06270 */
[----:B------:R-:W-:Y:S05]  /*0070*/  @P0 EXIT ;  /* 0x000000000000094d */ /* 0x000fea0003800000 */
[----:B------:R-:W-:Y:S01]  /*0080*/  ISETP.NE.AND P0, PT, R5, RZ, PT ;  /* 0x000000ff0500720c */ /* 0x000fe20003f05270 */
[----:B------:R-:W0:-:S12]  /*0090*/  LDCU.64 UR4, c[0x0][0x358] ;  /* 0x00006b00ff0477ac */ /* 0x000e180008000a00 */
[----:B------:R-:W-:Y:S05]  /*00a0*/  @P0 BRA `(.L_x_43) ;  /* 0x0000000000140947 */ /* 0x000fea0003800000 */
[----:B------:R-:W0:Y:S02]  /*00b0*/  LDC.64 R2, c[0x0][0x380] ;  /* 0x0000e000ff027b82 */ /* 0x000e240000000a00 */
[----:B0-----:R-:W2:Y:S06]  /*00c0*/  LDG.E.64 R2, desc[UR4][R2.64] ;  /* 0x0000000402027981 */ /* 0x001eac000c1e1b00 */
[----:B------:R-:W2:Y:S02]  /*00d0*/  LDC.64 R4, c[0x0][0x388] ;  /* 0x0000e200ff047b82 */ /* 0x000ea40000000a00 */
[----:B--2---:R-:W-:Y:S01]  /*00e0*/  STG.E.64 desc[UR4][R4.64], R2 ;  /* 0x0000000204007986 */ /* 0x004fe2000c101b04 */
[----:B------:R-:W-:Y:S05]  /*00f0*/  EXIT ;  /* 0x000000000000794d */ /* 0x000fea0003800000 */
.L_x_43:
[----:B------:R-:W1:Y:S08]  /*0100*/  LDC.64 R6, c[0x0][0x388] ;  /* 0x0000e200ff067b82 */ /* 0x000e700000000a00 */
[----:B------:R-:W2:Y:S08]  /*0110*/  LDC.64 R2, c[0x0][0x380] ;  /* 0x0000e000ff027b82 */ /* 0x000eb00000000a00 */
[----:B------:R-:W3:Y:S01]  /*0120*/  LDC.64 R10, c[0x0][0x390] ;  /* 0x0000e400ff0a7b82 */ /* 0x000ee20000000a00 */
[----:B-1----:R-:W-:-:S05]  /*0130*/  IMAD.WIDE R6, R5, 0x8, R6 ;  /* 0x0000000805067825 */ /* 0x002fca00078e0206 */
[----:B0-----:R-:W4:Y:S01]  /*0140*/  LDG.E.64 R8, desc[UR4][R6.64+-0x8] ;  /* 0xfffff80406087981 */ /* 0x001f22000c1e1b00 */
[----:B--2---:R-:W-:-:S06]  /*0150*/  IMAD.WIDE R2, R5, 0x8, R2 ;  /* 0x0000000805027825 */ /* 0x004fcc00078e0202 */
[----:B------:R-:W2:Y:S01]  /*0160*/  LDG.E.64 R2, desc[UR4][R2.64] ;  /* 0x0000000402027981 */ /* 0x000ea2000c1e1b00 */
[----:B---3--:R-:W-:-:S08]  /*0170*/  DADD R4, -R10, 1 ;  /* 0x3ff000000a047429 */ /* 0x008fd00000000100 */
[----:B----4-:R-:W-:-:S08]  /*0180*/  DMUL R4, R4, R8 ;  /* 0x0000000804047228 */ /* 0x010fd00000000000 */
[----:B--2---:R-:W-:-:S07]  /*0190*/  DFMA R4, R2, R10, R4 ;  /* 0x0000000a0204722b */ /* 0x004fce0000000004 */
[----:B------:R-:W-:Y:S01]  /*01a0*/  STG.E.64 desc[UR4][R6.64], R4 ;  /* 0x0000000406007986 */ /* 0x000fe2000c101b04 */
[----:B------:R-:W-:Y:S05]  /*01b0*/  EXIT ;  /* 0x000000000000794d */ /* 0x000fea0003800000 */
.L_x_44:
        /* <DEDUP_REMOVED lines=12> */
.L_x_65:


//--------------------- .text.moving_average_kernel --------------------------
	.section	.text.moving_average_kernel,"ax",@progbits
	.align	128
        .global         moving_average_kernel
        .type           moving_average_kernel,@function
        .size           moving_average_kernel,(.L_x_62 - moving_average_kernel)
        .other          moving_average_kernel,@"STO_CUDA_ENTRY STV_DEFAULT"
moving_average_kernel:
.text.moving_average_kernel:
[----:B------:R-:W-:Y:S01]  /*0000*/  LDC R1, c[0x0][0x37c] ;  /* 0x0000df00ff017b82 */ /* 0x000fe20000000800 */
[----:B------:R-:W0:Y:S07]  /*0010*/  S2R R0, SR_TID.X ;  /* 0x0000000000007919 */ /* 0x000e2e0000002100 */
[----:B------:R-:W1:Y:S01]  /*0020*/  S2UR UR4, SR_CTAID.X ;  /* 0x00000000000479c3 */ /* 0x000e620000002500 */
[----:B------:R-:W1:Y:S01]  /*0030*/  LDCU UR5, c[0x0][0x360] ;  /* 0x00006c00ff0577ac */ /* 0x000e620008000800 */
[----:B------:R-:W2:Y:S01]  /*0040*/  LDCU.64 UR14, c[0x0][0x390] ;  /* 0x00007200ff0e77ac */ /* 0x000ea20008000a00 */
[----:B-1----:R-:W-:-:S02]  /*0050*/  UIMAD UR4, UR4, UR5, URZ ;  /* 0x00000005040472a4 */ /* 0x002fc4000f8e02ff */
[----:B--2---:R-:W-:-:S04]  /*0060*/  UIADD3 UR5, UPT, UPT, UR15, -UR14, URZ ;  /* 0x8000000e0f057290 */ /* 0x004fc8000fffe0ff */
[----:B0-----:R-:W-:-:S05]  /*0070*/  VIADD R2, R0, UR4 ;  /* 0x0000000400027c36 */ /* 0x001fca0008000000 */
[----:B------:R-:W-:-:S13]  /*0080*/  ISETP.GT.AND P0, PT, R2, UR5, PT ;  /* 0x0000000502007c0c */ /* 0x000fda000bf04270 */
[----:B------:R-:W-:Y:S05]  /*0090*/  @P0 EXIT ;  /* 0x000000000000094d */ /* 0x000fea0003800000 */
[----:B------:R-:W-:Y:S01]  /*00a0*/  UISETP.GE.AND UP0, UPT, UR14, 0x1, UPT ;  /* 0x000000010e00788c */ /* 0x000fe2000bf06270 */
[----:B------:R-:W-:Y:S01]  /*00b0*/  CS2R R26, SRZ ;  /* 0x00000000001a7805 */ /* 0x000fe2000001ff00 */
[----:B------:R-:W0:Y:S07]  /*00c0*/  LDCU.64 UR12, c[0x0][0x358] ;  /* 0x00006b00ff0c77ac */ /* 0x000e2e0008000a00 */
[----:B------:R-:W-:Y:S05]  /*00d0*/  BRA.U !UP0, `(.L_x_45) ;  /* 0x0000000508a87547 */ /* 0x000fea000b800000 */
[----:B------:R-:W-:Y:S01]  /*00e0*/  UISETP.GE.U32.AND UP1, UPT, UR14, 0x10, UPT ;  /* 0x000000100e00788c */ /* 0x000fe2000bf26070 */
[----:B------:R-:W-:Y:S01]  /*00f0*/  IMAD.MOV.U32 R29, RZ, RZ, RZ ;  /* 0x000000ffff1d7224 */ /* 0x000fe200078e00ff */
[----:B------:R-:W-:Y:S01]  /*0100*/  ULOP3.LUT UR8, UR14, 0xf, URZ, 0xc0, !UPT ;  /* 0x0000000f0e087892 */ /* 0x000fe2000f8ec0ff */
[----:B------:R-:W-:-:S03]  /*0110*/  CS2R R26, SRZ ;  /* 0x00000000001a7805 */ /* 0x000fc6000001ff00 */
        /* <DEDUP_REMOVED lines=10> */
.L_x_47:
[----:B------:R-:W-:Y:S02]  /*01c0*/  IMAD.U32 R24, RZ, RZ, UR5 ;  /* 0x00000005ff187e24 */ /* 0x000fe4000f8e00ff */
[----:B------:R-:W-:Y:S02]  /*01d0*/  IMAD.U32 R25, RZ, RZ, UR6 ;  /* 0x00000006ff197e24 */ /* 0x000fe4000f8e00ff */
        /* <DEDUP_REMOVED lines=9> */
[----:B------:R-:W5:Y:S04]  /*0270*/  LDG.E.64 R16, desc[UR12][R24.64] ;  /* 0x0000000c18107981 */ /* 0x000f68000c1e1b00 */
[----:B------:R-:W5:Y:S01]  /*0280*/  LDG.E.64 R14, desc[UR12][R24.64+0x8] ;  /* 0x0000080c180e7981 */ /* 0x000f62000c1e1b00 */
[----:B--2---:R-:W-:-:S03]  /*0290*/  DADD R12, R12, R26 ;  /* 0x000000000c0c7229 */ /* 0x004fc6000000001a */
[----:B------:R-:W2:Y:S05]  /*02a0*/  LDG.E.64 R26, desc[UR12][R24.64+0x38] ;  /* 0x0000380c181a7981 */ /* 0x000eaa000c1e1b00 */
[----:B---3--:R-:W-:Y:S02]  /*02b0*/  DADD R10, R12, R10 ;  /* 0x000000000c0a7229 */ /* 0x008fe4000000000a */
[----:B------:R-:W3:Y:S06]  /*02c0*/  LDG.E.64 R12, desc[UR12][R24.64+0x10] ;  /* 0x0000100c180c7981 */ /* 0x000eec000c1e1b00 */
[----:B----4-:R-:W-:-:S02]  /*02d0*/  DADD R8, R10, R8 ;  /* 0x000000000a087229 */ /* 0x010fc40000000008 */
[----:B------:R-:W4:Y:S06]  /*02e0*/  LDG.E.64 R10, desc[UR12][R24.64+0x18] ;  /* 0x0000180c180a7981 */ /* 0x000f2c000c1e1b00 */
[----:B-----5:R-:W-:Y:S02]  /*02f0*/  DADD R6, R8, R6 ;  /* 0x0000000008067229 */ /* 0x020fe40000000006 */
[----:B------:R-:W5:Y:S06]  /*0300*/  LDG.E.64 R8, desc[UR12][R24.64+0x20] ;  /* 0x0000200c18087981 */ /* 0x000f6c000c1e1b00 */
[----:B------:R-:W-:-:S02]  /*0310*/  DADD R4, R6, R4 ;  /* 0x0000000006047229 */ /* 0x000fc40000000004 */
[----:B------:R-:W2:Y:S06]  /*0320*/  LDG.E.64 R6, desc[UR12][R24.64+0x28] ;  /* 0x0000280c18067981 */ /* 0x000eac000c1e1b00 */
[----:B------:R-:W-:Y:S02]  /*0330*/  DADD R20, R4, R20 ;  /* 0x0000000004147229 */ /* 0x000fe40000000014 */
[----:B------:R-:W2:Y:S06]  /*0340*/  LDG.E.64 R4, desc[UR12][R24.64+0x30] ;  /* 0x0000300c18047981 */ /* 0x000eac000c1e1b00 */
[----:B------:R-:W-:-:S08]  /*0350*/  DADD R20, R20, R22 ;  /* 0x0000000014147229 */ /* 0x000fd00000000016 */
[----:B------:R-:W-:-:S08]  /*0360*/  DADD R18, R20, R18 ;  /* 0x0000000014127229 */ /* 0x000fd00000000012 */
[----:B------:R-:W-:-:S08]  /*0370*/  DADD R16, R18, R16 ;  /* 0x0000000012107229 */ /* 0x000fd00000000010 */
[----:B------:R-:W-:Y:S01]  /*0380*/  DADD R14, R16, R14 ;  /* 0x00000000100e7229 */ /* 0x000fe2000000000e */
[----:B------:R-:W-:-:S04]  /*0390*/  UIADD3 UR10, UPT, UPT, UR10, 0x10, URZ ;  /* 0x000000100a0a7890 */ /* 0x000fc8000fffe0ff */
[----:B------:R-:W-:Y:S01]  /*03a0*/  UISETP.NE.AND UP1, UPT, UR10, URZ, UPT ;  /* 0x000000ff0a00728c */ /* 0x000fe2000bf25270 */
[----:B------:R-:W-:Y:S02]  /*03b0*/  VIADD R3, R3, 0x10 ;  /* 0x0000001003037836 */ /* 0x000fe40000000000 */
[----:B---3--:R-:W-:-:S08]  /*03c0*/  DADD R12, R14, R12 ;  /* 0x000000000e0c7229 */ /* 0x008fd0000000000c */
[----:B----4-:R-:W-:-:S08]  /*03d0*/  DADD R10, R12, R10 ;  /* 0x000000000c0a7229 */ /* 0x010fd0000000000a */
[----:B-----5:R-:W-:-:S08]  /*03e0*/  DADD R8, R10, R8 ;  /* 0x000000000a087229 */ /* 0x020fd00000000008 */
[----:B--2---:R-:W-:-:S08]  /*03f0*/  DADD R6, R8, R6 ;  /* 0x0000000008067229 */ /* 0x004fd00000000006 */
[----:B------:R-:W-:-:S08]  /*0400*/  DADD R4, R6, R4 ;  /* 0x0000000006047229 */ /* 0x000fd00000000004 */
[----:B------:R-:W-:Y:S01]  /*0410*/  DADD R26, R4, R26 ;  /* 0x00000000041a7229 */ /* 0x000fe2000000001a */
[----:B------:R-:W-:Y:S10]  /*0420*/  BRA.U UP1, `(.L_x_47) ;  /* 0xfffffffd01647547 */ /* 0x000ff4000b83ffff */
.L_x_46:
        /* <DEDUP_REMOVED lines=17> */
[----:B--2---:R-:W-:-:S08]  /*0540*/  DADD R18, R26, R18 ;  /* 0x000000001a127229 */ /* 0x004fd00000000012 */
[----:B---3--:R-:W-:-:S08]  /*0550*/  DADD R18, R18, R20 ;  /* 0x0000000012127229 */ /* 0x008fd00000000014 */
[----:B----4-:R-:W-:-:S08]  /*0560*/  DADD R12, R18, R12 ;  /* 0x00000000120c7229 */ /* 0x010fd0000000000c */
[----:B-----5:R-:W-:-:S08]  /*0570*/  DADD R10, R12, R10 ;  /* 0x000000000c0a7229 */ /* 0x020fd0000000000a */
[----:B------:R-:W-:-:S08]  /*0580*/  DADD R8, R10, R8 ;  /* 0x000000000a087229 */ /* 0x000fd00000000008 */
[----:B------:R-:W-:-:S08]  /*0590*/  DADD R6, R8, R6 ;  /* 0x0000000008067229 */ /* 0x000fd00000000006 */
[----:B------:R-:W-:-:S08]  /*05a0*/  DADD R4, R6, R4 ;  /* 0x0000000006047229 */ /* 0x000fd00000000004 */
[----:B------:R-:W-:-:S11]  /*05b0*/  DADD R26, R4, R14 ;  /* 0x00000000041a7229 */ /* 0x000fd6000000000e */
.L_x_48:
        /* <DEDUP_REMOVED lines=13> */
[----:B--2---:R-:W-:-:S08]  /*0690*/  DADD R6, R26, R6 ;  /* 0x000000001a067229 */ /* 0x004fd00000000006 */
[----:B---3--:R-:W-:-:S08]  /*06a0*/  DADD R6, R6, R8 ;  /* 0x0000000006067229 */ /* 0x008fd00000000008 */
[----:B----4-:R-:W-:-:S08]  /*06b0*/  DADD R6, R6, R10 ;  /* 0x0000000006067229 */ /* 0x010fd0000000000a */
[----:B-----5:R-:W-:-:S11]  /*06c0*/  DADD R26, R6, R12 ;  /* 0x00000000061a7229 */ /* 0x020fd6000000000c */
.L_x_49:
[----:B------:R-:W-:Y:S05]  /*06d0*/  BRA.U !UP1, `(.L_x_45) ;  /* 0x0000000109287547 */ /* 0x000fea000b800000 */
[----:B------:R-:W1:Y:S01]  /*06e0*/  LDC.64 R6, c[0x0][0x380] ;  /* 0x0000e000ff067b82 */ /* 0x000e620000000a00 */
[----:B------:R-:W-:Y:S01]  /*06f0*/  IADD3 R29, PT, PT, R0, UR4, R29 ;  /* 0x00000004001d7c10 */ /* 0x000fe2000fffe01d */
[----:B------:R-:W-:-:S12]  /*0700*/  UIADD3 UR5, UPT, UPT, -UR5, URZ, URZ ;  /* 0x000000ff05057290 */ /* 0x000fd8000fffe1ff */
.L_x_50:
[----:B-1----:R-:W-:-:S06]  /*0710*/  IMAD.WIDE R4, R29, 0x8, R6 ;  /* 0x000000081d047825 */ /* 0x002fcc00078e0206 */
[----:B0-----:R-:W2:Y:S01]  /*0720*/  LDG.E.64 R4, desc[UR12][R4.64] ;  /* 0x0000000c04047981 */ /* 0x001ea2000c1e1b00 */
[----:B------:R-:W-:Y:S01]  /*0730*/  UIADD3 UR5, UPT, UPT, UR5, 0x1, URZ ;  /* 0x0000000105057890 */ /* 0x000fe2000fffe0ff */
[----:B------:R-:W-:-:S03]  /*0740*/  VIADD R29, R29, 0x1 ;  /* 0x000000011d1d7836 */ /* 0x000fc60000000000 */
[----:B------:R-:W-:Y:S01]  /*0750*/  UISETP.NE.AND UP0, UPT, UR5, URZ, UPT ;  /* 0x000000ff0500728c */ /* 0x000fe2000bf05270 */
[----:B--2---:R-:W-:-:S08]  /*0760*/  DADD R26, R4, R26 ;  /* 0x00000000041a7229 */ /* 0x004fd0000000001a */
[----:B------:R-:W-:Y:S05]  /*0770*/  BRA.U UP0, `(.L_x_50) ;  /* 0xfffffffd00e47547 */ /* 0x000fea000b83ffff */
.L_x_45:
        /* <DEDUP_REMOVED lines=19> */
[----:B0-----:R-:W-:Y:S05]  /*08b0*/  CALL.REL.NOINC `($__internal_3_$__cuda_sm20_div_rn_f64_full) ;  /* 0x00000000001c7944 */ /* 0x001fea0003c00000 */
[----:B------:R-:W-:Y:S02]  /*08c0*/  IMAD.MOV.U32 R4, RZ, RZ, R12 ;  /* 0x000000ffff047224 */ /* 0x000fe400078e000c */
[----:B------:R-:W-:-:S07]  /*08d0*/  IMAD.MOV.U32 R5, RZ, RZ, R13 ;  /* 0x000000ffff057224 */ /* 0x000fce00078e000d */
.L_x_52:
[----:B0-----:R-:W-:Y:S05]  /*08e0*/  BSYNC.RECONVERGENT B0 ;  /* 0x0000000000007941 */ /* 0x001fea0003800200 */
.L_x_51:
[----:B------:R-:W0:Y:S02]  /*08f0*/  LDC.64 R6, c[0x0][0x388] ;  /* 0x0000e200ff067b82 */ /* 0x000e240000000a00 */
[----:B0-----:R-:W-:-:S05]  /*0900*/  IMAD.WIDE R2, R2, 0x8, R6 ;  /* 0x0000000802027825 */ /* 0x001fca00078e0206 */
[----:B------:R-:W-:Y:S01]  /*0910*/  STG.E.64 desc[UR12][R2.64], R4 ;  /* 0x0000000402007986 */ /* 0x000fe2000c101b0c */
[----:B------:R-:W-:Y:S05]  /*0920*/  EXIT ;  /* 0x000000000000794d */ /* 0x000fea0003800000 */
        .weak           $__internal_3_$__cuda_sm20_div_rn_f64_full
        .type           $__internal_3_$__cuda_sm20_div_rn_f64_full,@function
        .size           $__internal_3_$__cuda_sm20_div_rn_f64_full,(.L_x_62 - $__internal_3_$__cuda_sm20_div_rn_f64_full)
$__internal_3_$__cuda_sm20_div_rn_f64_full:
        /* <DEDUP_REMOVED lines=15> */
[----:B------:R-:W-:-:S05]  /*0a20*/  IMAD.MOV.U32 R12, RZ, RZ, 0x1ca00000 ;  /* 0x1ca00000ff0c7424 */ /* 0x000fca00078e00ff */
[----:B------:R-:W-:-:S04]  /*0a30*/  @!P2 SEL R13, R12, 0x63400000, !P3 ;  /* 0x634000000c0da807 */ /* 0x000fc80005800000 */
        /* <DEDUP_REMOVED lines=10> */
[----:B------:R-:W-:Y:S01]  /*0ae0*/  DFMA R16, R16, R20, R16 ;  /* 0x000000141010722b */ /* 0x000fe20000000010 */
[----:B------:R-:W-:Y:S02]  /*0af0*/  IMAD.MOV.U32 R21, RZ, RZ, R3 ;  /* 0x000000ffff157224 */ /* 0x000fe400078e0003 */
[----:B------:R-:W-:Y:S01]  /*0b00*/  IMAD.MOV.U32 R20, RZ, RZ, R14 ;  /* 0x000000ffff147224 */ /* 0x000fe200078e000e */
[----:B------:R-:W-:Y:S02]  /*0b10*/  @!P0 LOP3.LUT R20, R5, 0x7ff00000, RZ, 0xc0, !PT ;  /* 0x7ff0000005148812 */ /* 0x000fe400078ec0ff */
[----:B------:R-:W-:Y:S02]  /*0b20*/  @!P2 LOP3.LUT R21, R11, 0x7ff00000, RZ, 0xc0, !PT ;  /* 0x7ff000000b15a812 */ /* 0x000fe400078ec0ff */
[----:B------:R-:W-:Y:S01]  /*0b30*/  DMUL R18, R16, R10 ;  /* 0x0000000a10127228 */ /* 0x000fe20000000000 */
[----:B------:R-:W-:Y:S02]  /*0b40*/  VIADD R22, R20, 0xffffffff ;  /* 0xffffffff14167836 */ /* 0x000fe40000000000 */
[----:B------:R-:W-:-:S05]  /*0b50*/  VIADD R13, R21, 0xffffffff ;  /* 0xffffffff150d7836 */ /* 0x000fca0000000000 */
[----:B------:R-:W-:Y:S01]  /*0b60*/  DFMA R14, R18, -R4, R10 ;  /* 0x80000004120e722b */ /* 0x000fe2000000000a */
[----:B------:R-:W-:-:S04]  /*0b70*/  ISETP.GT.U32.AND P0, PT, R13, 0x7feffffe, PT ;  /* 0x7feffffe0d00780c */ /* 0x000fc80003f04070 */
[----:B------:R-:W-:-:S03]  /*0b80*/  ISETP.GT.U32.OR P0, PT, R22, 0x7feffffe, P0 ;  /* 0x7feffffe1600780c */ /* 0x000fc60000704470 */
[----:B------:R-:W-:-:S10]  /*0b90*/  DFMA R14, R16, R14, R18 ;  /* 0x0000000e100e722b */ /* 0x000fd40000000012 */
[----:B------:R-:W-:Y:S05]  /*0ba0*/  @P0 BRA `(.L_x_54) ;  /* 0x00000000006c0947 */ /* 0x000fea0003800000 */
[----:B------:R-:W-:-:S04]  /*0bb0*/  LOP3.LUT R16, R9, 0x7ff00000, RZ, 0xc0, !PT ;  /* 0x7ff0000009107812 */ /* 0x000fc800078ec0ff */
[CC--:B------:R-:W-:Y:S02]  /*0bc0*/  VIADDMNMX R6, R3.reuse, -R16.reuse, 0xb9600000, !PT ;  /* 0xb960000003067446 */ /* 0x0c0fe40007800910 */
[----:B------:R-:W-:Y:S02]  /*0bd0*/  ISETP.GE.U32.AND P0, PT, R3, R16, PT ;  /* 0x000000100300720c */ /* 0x000fe40003f06070 */
[----:B------:R-:W-:Y:S02]  /*0be0*/  VIMNMX R6, PT, PT, R6, 0x46a00000, PT ;  /* 0x46a0000006067848 */ /* 0x000fe40003fe0100 */
[----:B------:R-:W-:-:S05]  /*0bf0*/  SEL R3, R12, 0x63400000, !P0 ;  /* 0x634000000c037807 */ /* 0x000fca0004000000 */
[----:B------:R-:W-:Y:S02]  /*0c00*/  IMAD.IADD R3, R6, 0x1, -R3 ;  /* 0x0000000106037824 */ /* 0x000fe400078e0a03 */
[----:B------:R-:W-:Y:S02]  /*0c10*/  IMAD.MOV.U32 R6, RZ, RZ, RZ ;  /* 0x000000ffff067224 */ /* 0x000fe400078e00ff */
        /* <DEDUP_REMOVED lines=20> */
.L_x_54:
        /* <DEDUP_REMOVED lines=16> */
.L_x_57:
[----:B------:R-:W-:Y:S01]  /*0e60*/  LOP3.LUT R13, R9, 0x80000, RZ, 0xfc, !PT ;  /* 0x00080000090d7812 */ /* 0x000fe200078efcff */
[----:B------:R-:W-:Y:S01]  /*0e70*/  IMAD.MOV.U32 R12, RZ, RZ, R8 ;  /* 0x000000ffff0c7224 */ /* 0x000fe200078e0008 */
[----:B------:R-:W-:Y:S06]  /*0e80*/  BRA `(.L_x_55) ;  /* 0x0000000000087947 */ /* 0x000fec0003800000 */
.L_x_56:
[----:B------:R-:W-:Y:S01]  /*0e90*/  LOP3.LUT R13, R7, 0x80000, RZ, 0xfc, !PT ;  /* 0x00080000070d7812 */ /* 0x000fe200078efcff */
[----:B------:R-:W-:-:S07]  /*0ea0*/  IMAD.MOV.U32 R12, RZ, RZ, R6 ;  /* 0x000000ffff0c7224 */ /* 0x000fce00078e0006 */
.L_x_55:
[----:B------:R-:W-:Y:S05]  /*0eb0*/  BSYNC.RECONVERGENT B1 ;  /* 0x0000000000017941 */ /* 0x000fea0003800200 */
.L_x_53:
[----:B------:R-:W-:Y:S02]  /*0ec0*/  IMAD.MOV.U32 R4, RZ, RZ, R0 ;  /* 0x000000ffff047224 */ /* 0x000fe400078e0000 */
[----:B------:R-:W-:-:S04]  /*0ed0*/  IMAD.MOV.U32 R5, RZ, RZ, 0x0 ;  /* 0x00000000ff057424 */ /* 0x000fc800078e00ff */
[----:B------:R-:W-:Y:S05]  /*0ee0*/  RET.REL.NODEC R4 `(moving_average_kernel) ;  /* 0xfffffff004447950 */ /* 0x000fea0003c3ffff */
.L_x_58:
        /* <DEDUP_REMOVED lines=9> */
.L_x_62:


//--------------------- .nv.shared.reserved.0     --------------------------
	.section	.nv.shared.reserved.0,"aw",@nobits
	.weak		__nv_reservedSMEM_offset_0_alias
	.size		__nv_reservedSMEM_offset_0_alias, 0, 64
	.other		__nv_reservedSMEM_offset_0_alias,@"STO_CUDA_RESERVED_SHARED STV_DEFAULT"
__nv_reservedSMEM_offset_0_alias:
	.zero		0
	.zero		64


//--------------------- .nv.constant0.rsi_kernel  --------------------------
	.section	.nv.constant0.rsi_kernel,"a",@progbits
	.sectionflags	@""
	.align	4
.nv.constant0.rsi_kernel:
	.zero		920


//--------------------- .nv.constant0.bollinger_bands_kernel --------------------------
	.section	.nv.constant0.bollinger_bands_kernel,"a",@progbits
	.sectionflags	@""
	.align	4
.nv.constant0.bollinger_bands_kernel:
	.zero		948


//--------------------- .nv.constant0.exponential_moving_average_kernel --------------------------
	.section	.nv.constant0.exponential_moving_average_kernel,"a",@progbits
	.sectionflags	@""
	.align	4
.nv.constant0.exponential_moving_average_kernel:
	.zero		924


//--------------------- .nv.constant0.moving_average_kernel --------------------------
	.section	.nv.constant0.moving_average_kernel,"a",@progbits
	.sectionflags	@""
	.align	4
.nv.constant0.moving_average_kernel:
	.zero		920


//--------------------- SYMBOLS --------------------------

	.type		.nv.reservedSmem.offset0,@object
	.size		.nv.reservedSmem.offset0,0x4
